//
// Generated by NVIDIA NVVM Compiler
//
// Compiler Build ID: CL-36424714
// Cuda compilation tools, release 13.0, V13.0.88
// Based on NVVM 20.0.0
//

.version 9.0
.target sm_100
.address_size 64

	// .globl	_Z6calc_bPdS_S_

.visible .entry _Z6calc_bPdS_S_(
	.param .u64 .ptr .align 1 _Z6calc_bPdS_S__param_0,
	.param .u64 .ptr .align 1 _Z6calc_bPdS_S__param_1,
	.param .u64 .ptr .align 1 _Z6calc_bPdS_S__param_2
)
{
	.reg .pred 	%p<6>;
	.reg .b32 	%r<9>;
	.reg .b64 	%rd<11>;
	.reg .b64 	%fd<26>;

	ld.param.u64 	%rd1, [_Z6calc_bPdS_S__param_0];
	ld.param.u64 	%rd2, [_Z6calc_bPdS_S__param_1];
	ld.param.u64 	%rd3, [_Z6calc_bPdS_S__param_2];
	mov.u32 	%r2, %tid.x;
	mov.u32 	%r3, %ctaid.x;
	mov.u32 	%r4, %ntid.x;
	mad.lo.s32 	%r5, %r3, %r4, %r2;
	mov.u32 	%r6, %ctaid.y;
	mad.lo.s32 	%r1, %r6, 41, %r5;
	add.s32 	%r8, %r5, -1;
	setp.gt.u32 	%p1, %r8, 38;
	setp.eq.s32 	%p2, %r6, 0;
	setp.gt.u32 	%p3, %r6, 39;
	or.pred  	%p4, %p1, %p3;
	or.pred  	%p5, %p4, %p2;
	@%p5 bra 	$L__BB0_2;
	cvta.to.global.u64 	%rd4, %rd1;
	cvta.to.global.u64 	%rd5, %rd2;
	cvta.to.global.u64 	%rd6, %rd3;
	mul.wide.u32 	%rd7, %r1, 8;
	add.s64 	%rd8, %rd4, %rd7;
	ld.global.f64 	%fd1, [%rd8+8];
	ld.global.f64 	%fd2, [%rd8+-8];
	sub.f64 	%fd3, %fd1, %fd2;
	div.rn.f64 	%fd4, %fd3, 0d3FB999999999999A;
	add.s64 	%rd9, %rd5, %rd7;
	ld.global.f64 	%fd5, [%rd9+328];
	ld.global.f64 	%fd6, [%rd9+-328];
	sub.f64 	%fd7, %fd5, %fd6;
	div.rn.f64 	%fd8, %fd7, 0d3FB999999999999A;
	add.f64 	%fd9, %fd4, %fd8;
	mul.f64 	%fd10, %fd9, 0d4059000000000000;
	mul.f64 	%fd11, %fd4, %fd4;
	sub.f64 	%fd12, %fd10, %fd11;
	ld.global.f64 	%fd13, [%rd8+328];
	ld.global.f64 	%fd14, [%rd8+-328];
	sub.f64 	%fd15, %fd13, %fd14;
	div.rn.f64 	%fd16, %fd15, 0d3FB999999999999A;
	ld.global.f64 	%fd17, [%rd9+8];
	ld.global.f64 	%fd18, [%rd9+-8];
	sub.f64 	%fd19, %fd17, %fd18;
	mul.f64 	%fd20, %fd16, %fd19;
	div.rn.f64 	%fd21, %fd20, 0d3FB999999999999A;
	add.f64 	%fd22, %fd21, %fd21;
	sub.f64 	%fd23, %fd12, %fd22;
	mul.f64 	%fd24, %fd8, %fd8;
	sub.f64 	%fd25, %fd23, %fd24;
	add.s64 	%rd10, %rd6, %rd7;
	st.global.f64 	[%rd10], %fd25;
$L__BB0_2:
	ret;

}
	// .globl	_Z8update_pPdS_
.visible .entry _Z8update_pPdS_(
	.param .u64 .ptr .align 1 _Z8update_pPdS__param_0,
	.param .u64 .ptr .align 1 _Z8update_pPdS__param_1
)
{
	.reg .pred 	%p<4>;
	.reg .b32 	%r<8>;
	.reg .b64 	%rd<8>;
	.reg .b64 	%fd<2>;

	ld.param.u64 	%rd1, [_Z8update_pPdS__param_0];
	ld.param.u64 	%rd2, [_Z8update_pPdS__param_1];
	mov.u32 	%r2, %tid.x;
	mov.u32 	%r3, %ctaid.x;
	mov.u32 	%r4, %ntid.x;
	mad.lo.s32 	%r5, %r3, %r4, %r2;
	mov.u32 	%r6, %ctaid.y;
	mad.lo.s32 	%r1, %r6, 41, %r5;
	setp.gt.s32 	%p1, %r5, 40;
	setp.gt.u32 	%p2, %r6, 40;
	or.pred  	%p3, %p1, %p2;
	@%p3 bra 	$L__BB1_2;
	cvta.to.global.u64 	%rd3, %rd1;
	cvta.to.global.u64 	%rd4, %rd2;
	mul.wide.s32 	%rd5, %r1, 8;
	add.s64 	%rd6, %rd3, %rd5;
	ld.global.f64 	%fd1, [%rd6];
	add.s64 	%rd7, %rd4, %rd5;
	st.global.f64 	[%rd7], %fd1;
$L__BB1_2:
	ret;

}
	// .globl	_Z6calc_pPdS_S_
.visible .entry _Z6calc_pPdS_S_(
	.param .u64 .ptr .align 1 _Z6calc_pPdS_S__param_0,
	.param .u64 .ptr .align 1 _Z6calc_pPdS_S__param_1,
	.param .u64 .ptr .align 1 _Z6calc_pPdS_S__param_2
)
{
	.reg .pred 	%p<6>;
	.reg .b32 	%r<9>;
	.reg .b64 	%rd<11>;
	.reg .b64 	%fd<16>;

	ld.param.u64 	%rd1, [_Z6calc_pPdS_S__param_0];
	ld.param.u64 	%rd2, [_Z6calc_pPdS_S__param_1];
	ld.param.u64 	%rd3, [_Z6calc_pPdS_S__param_2];
	mov.u32 	%r2, %tid.x;
	mov.u32 	%r3, %ctaid.x;
	mov.u32 	%r4, %ntid.x;
	mad.lo.s32 	%r5, %r3, %r4, %r2;
	mov.u32 	%r6, %ctaid.y;
	mad.lo.s32 	%r1, %r6, 41, %r5;
	add.s32 	%r8, %r5, -1;
	setp.gt.u32 	%p1, %r8, 38;
	setp.eq.s32 	%p2, %r6, 0;
	setp.gt.u32 	%p3, %r6, 39;
	or.pred  	%p4, %p1, %p3;
	or.pred  	%p5, %p4, %p2;
	@%p5 bra 	$L__BB2_2;
	cvta.to.global.u64 	%rd4, %rd2;
	cvta.to.global.u64 	%rd5, %rd3;
	cvta.to.global.u64 	%rd6, %rd1;
	mul.wide.u32 	%rd7, %r1, 8;
	add.s64 	%rd8, %rd4, %rd7;
	ld.global.f64 	%fd1, [%rd8+8];
	ld.global.f64 	%fd2, [%rd8+-8];
	add.f64 	%fd3, %fd1, %fd2;
	ld.global.f64 	%fd4, [%rd8+328];
	ld.global.f64 	%fd5, [%rd8+-328];
	add.f64 	%fd6, %fd4, %fd5;
	mul.f64 	%fd7, %fd6, 0d3F647AE147AE147C;
	fma.rn.f64 	%fd8, %fd3, 0d3F647AE147AE147C, %fd7;
	add.s64 	%rd9, %rd5, %rd7;
	ld.global.f64 	%fd9, [%rd9];
	mul.f64 	%fd10, %fd9, 0d3FA999999999999A;
	mul.f64 	%fd11, %fd10, 0d3FA999999999999A;
	mul.f64 	%fd12, %fd11, 0d3FA999999999999A;
	mul.f64 	%fd13, %fd12, 0d3FA999999999999A;
	sub.f64 	%fd14, %fd8, %fd13;
	div.rn.f64 	%fd15, %fd14, 0d3F847AE147AE147C;
	add.s64 	%rd10, %rd6, %rd7;
	st.global.f64 	[%rd10], %fd15;
$L__BB2_2:
	ret;

}
	// .globl	_Z10boundary_pPd
.visible .entry _Z10boundary_pPd(
	.param .u64 .ptr .align 1 _Z10boundary_pPd_param_0
)
{
	.reg .pred 	%p<13>;
	.reg .b32 	%r<8>;
	.reg .b64 	%rd<8>;
	.reg .b64 	%fd<4>;

	ld.param.u64 	%rd4, [_Z10boundary_pPd_param_0];
	cvta.to.global.u64 	%rd1, %rd4;
	mov.u32 	%r4, %tid.x;
	mov.u32 	%r5, %ctaid.x;
	mov.u32 	%r6, %ntid.x;
	mad.lo.s32 	%r1, %r5, %r6, %r4;
	mov.u32 	%r7, %ctaid.y;
	mad.lo.s32 	%r3, %r7, 41, %r1;
	setp.ne.s32 	%p1, %r1, 0;
	setp.gt.u32 	%p2, %r7, 40;
	mul.wide.u32 	%rd5, %r3, 8;
	add.s64 	%rd2, %rd1, %rd5;
	or.pred  	%p3, %p1, %p2;
	@%p3 bra 	$L__BB3_2;
	ld.global.f64 	%fd1, [%rd2+8];
	st.global.f64 	[%rd2], %fd1;
$L__BB3_2:
	setp.gt.u32 	%p4, %r7, 40;
	setp.ne.s32 	%p5, %r1, 40;
	mul.wide.s32 	%rd6, %r3, 8;
	add.s64 	%rd3, %rd1, %rd6;
	or.pred  	%p6, %p5, %p4;
	@%p6 bra 	$L__BB3_4;
	ld.global.f64 	%fd2, [%rd3+-8];
	st.global.f64 	[%rd2], %fd2;
$L__BB3_4:
	setp.ne.s32 	%p7, %r7, 0;
	setp.gt.s32 	%p8, %r1, 40;
	or.pred  	%p9, %p7, %p8;
	@%p9 bra 	$L__BB3_6;
	ld.global.f64 	%fd3, [%rd3+328];
	st.global.f64 	[%rd3], %fd3;
$L__BB3_6:
	setp.gt.s32 	%p10, %r1, 40;
	setp.ne.s32 	%p11, %r7, 40;
	or.pred  	%p12, %p11, %p10;
	@%p12 bra 	$L__BB3_8;
	mov.b64 	%rd7, 0;
	st.global.u64 	[%rd3], %rd7;
$L__BB3_8:
	ret;

}
	// .globl	_Z9update_uvPdS_S_S_
.visible .entry _Z9update_uvPdS_S_S_(
	.param .u64 .ptr .align 1 _Z9update_uvPdS_S_S__param_0,
	.param .u64 .ptr .align 1 _Z9update_uvPdS_S_S__param_1,
	.param .u64 .ptr .align 1 _Z9update_uvPdS_S_S__param_2,
	.param .u64 .ptr .align 1 _Z9update_uvPdS_S_S__param_3
)
{
	.reg .pred 	%p<4>;
	.reg .b32 	%r<8>;
	.reg .b64 	%rd<14>;
	.reg .b64 	%fd<3>;

	ld.param.u64 	%rd1, [_Z9update_uvPdS_S_S__param_0];
	ld.param.u64 	%rd2, [_Z9update_uvPdS_S_S__param_1];
	ld.param.u64 	%rd3, [_Z9update_uvPdS_S_S__param_2];
	ld.param.u64 	%rd4, [_Z9update_uvPdS_S_S__param_3];
	mov.u32 	%r2, %tid.x;
	mov.u32 	%r3, %ctaid.x;
	mov.u32 	%r4, %ntid.x;
	mad.lo.s32 	%r5, %r3, %r4, %r2;
	mov.u32 	%r6, %ctaid.y;
	mad.lo.s32 	%r1, %r6, 41, %r5;
	setp.gt.s32 	%p1, %r5, 40;
	setp.gt.u32 	%p2, %r6, 40;
	or.pred  	%p3, %p1, %p2;
	@%p3 bra 	$L__BB4_2;
	cvta.to.global.u64 	%rd5, %rd1;
	cvta.to.global.u64 	%rd6, %rd3;
	cvta.to.global.u64 	%rd7, %rd2;
	cvta.to.global.u64 	%rd8, %rd4;
	mul.wide.s32 	%rd9, %r1, 8;
	add.s64 	%rd10, %rd5, %rd9;
	ld.global.f64 	%fd1, [%rd10];
	add.s64 	%rd11, %rd6, %rd9;
	st.global.f64 	[%rd11], %fd1;
	add.s64 	%rd12, %rd7, %rd9;
	ld.global.f64 	%fd2, [%rd12];
	add.s64 	%rd13, %rd8, %rd9;
	st.global.f64 	[%rd13], %fd2;
$L__BB4_2:
	ret;

}
	// .globl	_Z21advection_diffusion2DPdS_S_S_S_
.visible .entry _Z21advection_diffusion2DPdS_S_S_S_(
	.param .u64 .ptr .align 1 _Z21advection_diffusion2DPdS_S_S_S__param_0,
	.param .u64 .ptr .align 1 _Z21advection_diffusion2DPdS_S_S_S__param_1,
	.param .u64 .ptr .align 1 _Z21advection_diffusion2DPdS_S_S_S__param_2,
	.param .u64 .ptr .align 1 _Z21advection_diffusion2DPdS_S_S_S__param_3,
	.param .u64 .ptr .align 1 _Z21advection_diffusion2DPdS_S_S_S__param_4
)
{
	.reg .pred 	%p<6>;
	.reg .b32 	%r<9>;
	.reg .b64 	%rd<19>;
	.reg .b64 	%fd<51>;

	ld.param.u64 	%rd2, [_Z21advection_diffusion2DPdS_S_S_S__param_1];
	ld.param.u64 	%rd4, [_Z21advection_diffusion2DPdS_S_S_S__param_3];
	ld.param.u64 	%rd5, [_Z21advection_diffusion2DPdS_S_S_S__param_4];
	mov.u32 	%r2, %tid.x;
	mov.u32 	%r3, %ctaid.x;
	mov.u32 	%r4, %ntid.x;
	mad.lo.s32 	%r5, %r3, %r4, %r2;
	mov.u32 	%r6, %ctaid.y;
	mad.lo.s32 	%r1, %r6, 41, %r5;
	add.s32 	%r8, %r5, -1;
	setp.gt.u32 	%p1, %r8, 38;
	setp.eq.s32 	%p2, %r6, 0;
	setp.gt.u32 	%p3, %r6, 40;
	or.pred  	%p4, %p1, %p3;
	or.pred  	%p5, %p4, %p2;
	@%p5 bra 	$L__BB5_2;
	ld.param.u64 	%rd18, [_Z21advection_diffusion2DPdS_S_S_S__param_2];
	ld.param.u64 	%rd17, [_Z21advection_diffusion2DPdS_S_S_S__param_0];
	cvta.to.global.u64 	%rd6, %rd18;
	cvta.to.global.u64 	%rd7, %rd5;
	cvta.to.global.u64 	%rd8, %rd17;
	cvta.to.global.u64 	%rd9, %rd4;
	cvta.to.global.u64 	%rd10, %rd2;
	mul.wide.u32 	%rd11, %r1, 8;
	add.s64 	%rd12, %rd6, %rd11;
	ld.global.f64 	%fd1, [%rd12];
	mul.f64 	%fd2, %fd1, 0d3F847AE147AE147B;
	div.rn.f64 	%fd3, %fd2, 0d3FA999999999999A;
	ld.global.f64 	%fd4, [%rd12+-8];
	sub.f64 	%fd5, %fd1, %fd4;
	mul.f64 	%fd6, %fd3, %fd5;
	sub.f64 	%fd7, %fd1, %fd6;
	ld.global.f64 	%fd8, [%rd12+-328];
	sub.f64 	%fd9, %fd1, %fd8;
	mul.f64 	%fd10, %fd3, %fd9;
	sub.f64 	%fd11, %fd7, %fd10;
	add.s64 	%rd13, %rd7, %rd11;
	ld.global.f64 	%fd12, [%rd13+8];
	ld.global.f64 	%fd13, [%rd13+-8];
	sub.f64 	%fd14, %fd12, %fd13;
	mul.f64 	%fd15, %fd14, 0d3FB9999999999999;
	sub.f64 	%fd16, %fd11, %fd15;
	ld.global.f64 	%fd17, [%rd12+8];
	add.f64 	%fd18, %fd1, %fd1;
	sub.f64 	%fd19, %fd17, %fd18;
	add.f64 	%fd20, %fd4, %fd19;
	fma.rn.f64 	%fd21, %fd20, 0d3FB47AE147AE147A, %fd16;
	ld.global.f64 	%fd22, [%rd12+328];
	sub.f64 	%fd23, %fd22, %fd18;
	add.f64 	%fd24, %fd8, %fd23;
	fma.rn.f64 	%fd25, %fd24, 0d3FB47AE147AE147A, %fd21;
	add.s64 	%rd14, %rd8, %rd11;
	st.global.f64 	[%rd14], %fd25;
	add.s64 	%rd15, %rd9, %rd11;
	ld.global.f64 	%fd26, [%rd15];
	mul.f64 	%fd27, %fd26, 0d3F847AE147AE147B;
	div.rn.f64 	%fd28, %fd27, 0d3FA999999999999A;
	ld.global.f64 	%fd29, [%rd15+-8];
	sub.f64 	%fd30, %fd26, %fd29;
	mul.f64 	%fd31, %fd28, %fd30;
	sub.f64 	%fd32, %fd26, %fd31;
	ld.global.f64 	%fd33, [%rd15+-328];
	sub.f64 	%fd34, %fd26, %fd33;
	mul.f64 	%fd35, %fd28, %fd34;
	sub.f64 	%fd36, %fd32, %fd35;
	ld.global.f64 	%fd37, [%rd13+328];
	ld.global.f64 	%fd38, [%rd13+-328];
	sub.f64 	%fd39, %fd37, %fd38;
	mul.f64 	%fd40, %fd39, 0d3FB9999999999999;
	sub.f64 	%fd41, %fd36, %fd40;
	ld.global.f64 	%fd42, [%rd15+8];
	add.f64 	%fd43, %fd26, %fd26;
	sub.f64 	%fd44, %fd42, %fd43;
	add.f64 	%fd45, %fd29, %fd44;
	fma.rn.f64 	%fd46, %fd45, 0d3FB47AE147AE147A, %fd41;
	ld.global.f64 	%fd47, [%rd15+328];
	sub.f64 	%fd48, %fd47, %fd43;
	add.f64 	%fd49, %fd33, %fd48;
	fma.rn.f64 	%fd50, %fd49, 0d3FB47AE147AE147A, %fd46;
	add.s64 	%rd16, %rd10, %rd11;
	st.global.f64 	[%rd16], %fd50;
$L__BB5_2:
	ret;

}
	// .globl	_Z11boundary_uvPdS_
.visible .entry _Z11boundary_uvPdS_(
	.param .u64 .ptr .align 1 _Z11boundary_uvPdS__param_0,
	.param .u64 .ptr .align 1 _Z11boundary_uvPdS__param_1
)
{
	.reg .pred 	%p<13>;
	.reg .b32 	%r<8>;
	.reg .b64 	%rd<22>;

	ld.param.u64 	%rd3, [_Z11boundary_uvPdS__param_0];
	ld.param.u64 	%rd4, [_Z11boundary_uvPdS__param_1];
	cvta.to.global.u64 	%rd1, %rd4;
	cvta.to.global.u64 	%rd2, %rd3;
	mov.u32 	%r4, %tid.x;
	mov.u32 	%r5, %ctaid.x;
	mov.u32 	%r6, %ntid.x;
	mad.lo.s32 	%r1, %r5, %r6, %r4;
	mov.u32 	%r7, %ctaid.y;
	mad.lo.s32 	%r3, %r7, 41, %r1;
	setp.ne.s32 	%p1, %r1, 0;
	setp.gt.u32 	%p2, %r7, 40;
	or.pred  	%p3, %p1, %p2;
	@%p3 bra 	$L__BB6_2;
	mul.wide.u32 	%rd5, %r3, 8;
	add.s64 	%rd6, %rd2, %rd5;
	mov.b64 	%rd7, 0;
	st.global.u64 	[%rd6], %rd7;
	add.s64 	%rd8, %rd1, %rd5;
	st.global.u64 	[%rd8], %rd7;
$L__BB6_2:
	setp.gt.u32 	%p4, %r7, 40;
	setp.ne.s32 	%p5, %r1, 40;
	or.pred  	%p6, %p5, %p4;
	@%p6 bra 	$L__BB6_4;
	mul.wide.u32 	%rd9, %r3, 8;
	add.s64 	%rd10, %rd2, %rd9;
	mov.b64 	%rd11, 0;
	st.global.u64 	[%rd10], %rd11;
	add.s64 	%rd12, %rd1, %rd9;
	st.global.u64 	[%rd12], %rd11;
$L__BB6_4:
	setp.ne.s32 	%p7, %r7, 0;
	setp.gt.s32 	%p8, %r1, 40;
	or.pred  	%p9, %p7, %p8;
	@%p9 bra 	$L__BB6_6;
	mul.wide.s32 	%rd13, %r3, 8;
	add.s64 	%rd14, %rd2, %rd13;
	mov.b64 	%rd15, 0;
	st.global.u64 	[%rd14], %rd15;
	add.s64 	%rd16, %rd1, %rd13;
	st.global.u64 	[%rd16], %rd15;
$L__BB6_6:
	setp.gt.s32 	%p10, %r1, 40;
	setp.ne.s32 	%p11, %r7, 40;
	or.pred  	%p12, %p11, %p10;
	@%p12 bra 	$L__BB6_8;
	mul.wide.s32 	%rd17, %r3, 8;
	add.s64 	%rd18, %rd2, %rd17;
	mov.b64 	%rd19, 4607182418800017408;
	st.global.u64 	[%rd18], %rd19;
	add.s64 	%rd20, %rd1, %rd17;
	mov.b64 	%rd21, 0;
	st.global.u64 	[%rd20], %rd21;
$L__BB6_8:
	ret;

}


// ===== COMPILED SASS (sm_100) =====

	.target	sm_100

	.elftype	@"ET_EXEC"


//--------------------- .note.nv.tkinfo           --------------------------
	.section	.note.nv.tkinfo,"",@"SHT_NOTE"
	.sectionflags	@"SHF_NOTE_NV_TKINFO"
	.tkinfo
        /*0018*/ 	.word	0x00000002
        /*0030*/ 	.string	""
        /*0030*/ 	.string	"ptxas"
        /*0030*/ 	.string	"Cuda compilation tools, release 13.0, V13.0.88"
        /*0030*/ 	.string	"Build cuda_13.0.r13.0/compiler.36424714_0"
        /*0030*/ 	.string	"-arch sm_100 -m 64 "



//--------------------- .note.nv.cuinfo           --------------------------
	.section	.note.nv.cuinfo,"",@"SHT_NOTE"
	.sectionflags	@"SHF_NOTE_NV_CUINFO"
        /*0018*/ 	.short	0x0002
        /*001a*/ 	.short	0x0064
        /*001c*/ 	.short	0x0082
	.zero		2


//--------------------- .nv.info                  --------------------------
	.section	.nv.info,"",@"SHT_CUDA_INFO"
	.align	4


	//----- nvinfo : EIATTR_REGCOUNT
	.align		4
        /*0000*/ 	.byte	0x04, 0x2f
        /*0002*/ 	.short	(.L_1 - .L_0)
	.align		4
.L_0:
        /*0004*/ 	.word	index@(_Z6calc_bPdS_S_)
        /*0008*/ 	.word	0x00000020


	//----- nvinfo : EIATTR_FRAME_SIZE
	.align		4
.L_1:
        /*000c*/ 	.byte	0x04, 0x11
        /*000e*/ 	.short	(.L_3 - .L_2)
	.align		4
.L_2:
        /*0010*/ 	.word	index@($__internal_2_$__cuda_sm20_div_rn_f64_full)
        /*0014*/ 	.word	0x00000000


	//----- nvinfo : EIATTR_FRAME_SIZE
	.align		4
.L_3:
        /*0018*/ 	.byte	0x04, 0x11
        /*001a*/ 	.short	(.L_5 - .L_4)
	.align		4
.L_4:
        /*001c*/ 	.word	index@(_Z6calc_bPdS_S_)
        /*0020*/ 	.word	0x00000000


	//----- nvinfo : EIATTR_REGCOUNT
	.align		4
.L_5:
        /*0024*/ 	.byte	0x04, 0x2f
        /*0026*/ 	.short	(.L_7 - .L_6)
	.align		4
.L_6:
        /*0028*/ 	.word	index@(_Z8update_pPdS_)
        /*002c*/ 	.word	0x0000000a


	//----- nvinfo : EIATTR_FRAME_SIZE
	.align		4
.L_7:
        /*0030*/ 	.byte	0x04, 0x11
        /*0032*/ 	.short	(.L_9 - .L_8)
	.align		4
.L_8:
        /*0034*/ 	.word	index@(_Z8update_pPdS_)
        /*0038*/ 	.word	0x00000000


	//----- nvinfo : EIATTR_REGCOUNT
	.align		4
.L_9:
        /*003c*/ 	.byte	0x04, 0x2f
        /*003e*/ 	.short	(.L_11 - .L_10)
	.align		4
.L_10:
        /*0040*/ 	.word	index@(_Z6calc_pPdS_S_)
        /*0044*/ 	.word	0x00000017


	//----- nvinfo : EIATTR_FRAME_SIZE
	.align		4
.L_11:
        /*0048*/ 	.byte	0x04, 0x11
        /*004a*/ 	.short	(.L_13 - .L_12)
	.align		4
.L_12:
        /*004c*/ 	.word	index@($__internal_1_$__cuda_sm20_div_rn_f64_full)
        /*0050*/ 	.word	0x00000000


	//----- nvinfo : EIATTR_FRAME_SIZE
	.align		4
.L_13:
        /*0054*/ 	.byte	0x04, 0x11
        /*0056*/ 	.short	(.L_15 - .L_14)
	.align		4
.L_14:
        /*0058*/ 	.word	index@(_Z6calc_pPdS_S_)
        /*005c*/ 	.word	0x00000000


	//----- nvinfo : EIATTR_REGCOUNT
	.align		4
.L_15:
        /*0060*/ 	.byte	0x04, 0x2f
        /*0062*/ 	.short	(.L_17 - .L_16)
	.align		4
.L_16:
        /*0064*/ 	.word	index@(_Z10boundary_pPd)
        /*0068*/ 	.word	0x0000000a


	//----- nvinfo : EIATTR_FRAME_SIZE
	.align		4
.L_17:
        /*006c*/ 	.byte	0x04, 0x11
        /*006e*/ 	.short	(.L_19 - .L_18)
	.align		4
.L_18:
        /*0070*/ 	.word	index@(_Z10boundary_pPd)
        /*0074*/ 	.word	0x00000000


	//----- nvinfo : EIATTR_REGCOUNT
	.align		4
.L_19:
        /*0078*/ 	.byte	0x04, 0x2f
        /*007a*/ 	.short	(.L_21 - .L_20)
	.align		4
.L_20:
        /*007c*/ 	.word	index@(_Z9update_uvPdS_S_S_)
        /*0080*/ 	.word	0x0000000e


	//----- nvinfo : EIATTR_FRAME_SIZE
	.align		4
.L_21:
        /*0084*/ 	.byte	0x04, 0x11
        /*0086*/ 	.short	(.L_23 - .L_22)
	.align		4
.L_22:
        /*0088*/ 	.word	index@(_Z9update_uvPdS_S_S_)
        /*008c*/ 	.word	0x00000000


	//----- nvinfo : EIATTR_REGCOUNT
	.align		4
.L_23:
        /*0090*/ 	.byte	0x04, 0x2f
        /*0092*/ 	.short	(.L_25 - .L_24)
	.align		4
.L_24:
        /*0094*/ 	.word	index@(_Z21advection_diffusion2DPdS_S_S_S_)
        /*0098*/ 	.word	0x0000001e


	//----- nvinfo : EIATTR_FRAME_SIZE
	.align		4
.L_25:
        /*009c*/ 	.byte	0x04, 0x11
        /*009e*/ 	.short	(.L_27 - .L_26)
	.align		4
.L_26:
        /*00a0*/ 	.word	index@($__internal_0_$__cuda_sm20_div_rn_f64_full)
        /*00a4*/ 	.word	0x00000000


	//----- nvinfo : EIATTR_FRAME_SIZE
	.align		4
.L_27:
        /*00a8*/ 	.byte	0x04, 0x11
        /*00aa*/ 	.short	(.L_29 - .L_28)
	.align		4
.L_28:
        /*00ac*/ 	.word	index@(_Z21advection_diffusion2DPdS_S_S_S_)
        /*00b0*/ 	.word	0x00000000


	//----- nvinfo : EIATTR_REGCOUNT
	.align		4
.L_29:
        /*00b4*/ 	.byte	0x04, 0x2f
        /*00b6*/ 	.short	(.L_31 - .L_30)
	.align		4
.L_30:
        /*00b8*/ 	.word	index@(_Z11boundary_uvPdS_)
        /*00bc*/ 	.word	0x00000014


	//----- nvinfo : EIATTR_FRAME_SIZE
	.align		4
.L_31:
        /*00c0*/ 	.byte	0x04, 0x11
        /*00c2*/ 	.short	(.L_33 - .L_32)
	.align		4
.L_32:
        /*00c4*/ 	.word	index@(_Z11boundary_uvPdS_)
        /*00c8*/ 	.word	0x00000000


	//----- nvinfo : EIATTR_MIN_STACK_SIZE
	.align		4
.L_33:
        /*00cc*/ 	.byte	0x04, 0x12
        /*00ce*/ 	.short	(.L_35 - .L_34)
	.align		4
.L_34:
        /*00d0*/ 	.word	index@(_Z11boundary_uvPdS_)
        /*00d4*/ 	.word	0x00000000


	//----- nvinfo : EIATTR_MIN_STACK_SIZE
	.align		4
.L_35:
        /*00d8*/ 	.byte	0x04, 0x12
        /*00da*/ 	.short	(.L_37 - .L_36)
	.align		4
.L_36:
        /*00dc*/ 	.word	index@(_Z21advection_diffusion2DPdS_S_S_S_)
        /*00e0*/ 	.word	0x00000000


	//----- nvinfo : EIATTR_MIN_STACK_SIZE
	.align		4
.L_37:
        /*00e4*/ 	.byte	0x04, 0x12
        /*00e6*/ 	.short	(.L_39 - .L_38)
	.align		4
.L_38:
        /*00e8*/ 	.word	index@(_Z9update_uvPdS_S_S_)
        /*00ec*/ 	.word	0x00000000


	//----- nvinfo : EIATTR_MIN_STACK_SIZE
	.align		4
.L_39:
        /*00f0*/ 	.byte	0x04, 0x12
        /*00f2*/ 	.short	(.L_41 - .L_40)
	.align		4
.L_40:
        /*00f4*/ 	.word	index@(_Z10boundary_pPd)
        /*00f8*/ 	.word	0x00000000


	//----- nvinfo : EIATTR_MIN_STACK_SIZE
	.align		4
.L_41:
        /*00fc*/ 	.byte	0x04, 0x12
        /*00fe*/ 	.short	(.L_43 - .L_42)
	.align		4
.L_42:
        /*0100*/ 	.word	index@(_Z6calc_pPdS_S_)
        /*0104*/ 	.word	0x00000000


	//----- nvinfo : EIATTR_MIN_STACK_SIZE
	.align		4
.L_43:
        /*0108*/ 	.byte	0x04, 0x12
        /*010a*/ 	.short	(.L_45 - .L_44)
	.align		4
.L_44:
        /*010c*/ 	.word	index@(_Z8update_pPdS_)
        /*0110*/ 	.word	0x00000000


	//----- nvinfo : EIATTR_MIN_STACK_SIZE
	.align		4
.L_45:
        /*0114*/ 	.byte	0x04, 0x12
        /*0116*/ 	.short	(.L_47 - .L_46)
	.align		4
.L_46:
        /*0118*/ 	.word	index@(_Z6calc_bPdS_S_)
        /*011c*/ 	.word	0x00000000
.L_47:


//--------------------- .nv.compat                --------------------------
	.section	.nv.compat,"",@"SHT_CUDA_COMPAT_INFO"
	.align	4
        /*0000*/ 	.byte	0x02, 0x09, 0x00, 0x00, 0x02, 0x02, 0x01, 0x00, 0x02, 0x05, 0x05, 0x00, 0x03, 0x07, 0x01, 0x01
        /*0010*/ 	.byte	0x02, 0x03, 0x00, 0x00, 0x02, 0x06, 0x01, 0x00, 0x04, 0x0b, 0x08, 0x00, 0x01, 0x00, 0x00, 0x00
        /*0020*/ 	.byte	0x00, 0x00, 0x00, 0x00


//--------------------- .nv.info._Z11boundary_uvPdS_ --------------------------
	.section	.nv.info._Z11boundary_uvPdS_,"",@"SHT_CUDA_INFO"
	.sectionflags	@""
	.align	4


	//----- nvinfo : EIATTR_CUDA_API_VERSION
	.align		4
        /*0000*/ 	.byte	0x04, 0x37
        /*0002*/ 	.short	(.L_49 - .L_48)
.L_48:
        /*0004*/ 	.word	0x00000082


	//----- nvinfo : EIATTR_KPARAM_INFO
	.align		4
.L_49:
        /*0008*/ 	.byte	0x04, 0x17
        /*000a*/ 	.short	(.L_51 - .L_50)
.L_50:
        /*000c*/ 	.word	0x00000000
        /*0010*/ 	.short	0x0001
        /*0012*/ 	.short	0x0008
        /*0014*/ 	.byte	0x00, 0xf5, 0x21, 0x00


	//----- nvinfo : EIATTR_KPARAM_INFO
	.align		4
.L_51:
        /*0018*/ 	.byte	0x04, 0x17
        /*001a*/ 	.short	(.L_53 - .L_52)
.L_52:
        /*001c*/ 	.word	0x00000000
        /*0020*/ 	.short	0x0000
        /*0022*/ 	.short	0x0000
        /*0024*/ 	.byte	0x00, 0xf5, 0x21, 0x00


	//----- nvinfo : EIATTR_SPARSE_MMA_MASK
	.align		4
.L_53:
        /*0028*/ 	.byte	0x03, 0x50
        /*002a*/ 	.short	0x0000


	//----- nvinfo : EIATTR_MAXREG_COUNT
	.align		4
        /*002c*/ 	.byte	0x03, 0x1b
        /*002e*/ 	.short	0x00ff


	//----- nvinfo : EIATTR_MERCURY_ISA_VERSION
	.align		4
        /*0030*/ 	.byte	0x03, 0x5f
        /*0032*/ 	.short	0x0101


	//----- nvinfo : EIATTR_VRC_CTA_INIT_COUNT
	.align		4
        /*0034*/ 	.byte	0x02, 0x4a
	.zero		1
	.zero		1


	//----- nvinfo : EIATTR_EXIT_INSTR_OFFSETS
	.align		4
        /*0038*/ 	.byte	0x04, 0x1c
        /*003a*/ 	.short	(.L_55 - .L_54)


	//   ....[0]....
.L_54:
        /*003c*/ 	.word	0x00000200


	//   ....[1]....
        /*0040*/ 	.word	0x00000290


	//----- nvinfo : EIATTR_CBANK_PARAM_SIZE
	.align		4
.L_55:
        /*0044*/ 	.byte	0x03, 0x19
        /*0046*/ 	.short	0x0010


	//----- nvinfo : EIATTR_PARAM_CBANK
	.align		4
        /*0048*/ 	.byte	0x04, 0x0a
        /*004a*/ 	.short	(.L_57 - .L_56)
	.align		4
.L_56:
        /*004c*/ 	.word	index@(.nv.constant0._Z11boundary_uvPdS_)
        /*0050*/ 	.short	0x0380
        /*0052*/ 	.short	0x0010


	//----- nvinfo : EIATTR_SW_WAR
	.align		4
.L_57:
        /*0054*/ 	.byte	0x04, 0x36
        /*0056*/ 	.short	(.L_59 - .L_58)
.L_58:
        /*0058*/ 	.word	0x00000008
.L_59:


//--------------------- .nv.info._Z21advection_diffusion2DPdS_S_S_S_ --------------------------
	.section	.nv.info._Z21advection_diffusion2DPdS_S_S_S_,"",@"SHT_CUDA_INFO"
	.sectionflags	@""
	.align	4


	//----- nvinfo : EIATTR_CUDA_API_VERSION
	.align		4
        /*0000*/ 	.byte	0x04, 0x37
        /*0002*/ 	.short	(.L_61 - .L_60)
.L_60:
        /*0004*/ 	.word	0x00000082


	//----- nvinfo : EIATTR_KPARAM_INFO
	.align		4
.L_61:
        /*0008*/ 	.byte	0x04, 0x17
        /*000a*/ 	.short	(.L_63 - .L_62)
.L_62:
        /*000c*/ 	.word	0x00000000
        /*0010*/ 	.short	0x0004
        /*0012*/ 	.short	0x0020
        /*0014*/ 	.byte	0x00, 0xf5, 0x21, 0x00


	//----- nvinfo : EIATTR_KPARAM_INFO
	.align		4
.L_63:
        /*0018*/ 	.byte	0x04, 0x17
        /*001a*/ 	.short	(.L_65 - .L_64)
.L_64:
        /*001c*/ 	.word	0x00000000
        /*0020*/ 	.short	0x0003
        /*0022*/ 	.short	0x0018
        /*0024*/ 	.byte	0x00, 0xf5, 0x21, 0x00


	//----- nvinfo : EIATTR_KPARAM_INFO
	.align		4
.L_65:
        /*0028*/ 	.byte	0x04, 0x17
        /*002a*/ 	.short	(.L_67 - .L_66)
.L_66:
        /*002c*/ 	.word	0x00000000
        /*0030*/ 	.short	0x0002
        /*0032*/ 	.short	0x0010
        /*0034*/ 	.byte	0x00, 0xf5, 0x21, 0x00


	//----- nvinfo : EIATTR_KPARAM_INFO
	.align		4
.L_67:
        /*0038*/ 	.byte	0x04, 0x17
        /*003a*/ 	.short	(.L_69 - .L_68)
.L_68:
        /*003c*/ 	.word	0x00000000
        /*0040*/ 	.short	0x0001
        /*0042*/ 	.short	0x0008
        /*0044*/ 	.byte	0x00, 0xf5, 0x21, 0x00


	//----- nvinfo : EIATTR_KPARAM_INFO
	.align		4
.L_69:
        /*0048*/ 	.byte	0x04, 0x17
        /*004a*/ 	.short	(.L_71 - .L_70)
.L_70:
        /*004c*/ 	.word	0x00000000
        /*0050*/ 	.short	0x0000
        /*0052*/ 	.short	0x0000
        /*0054*/ 	.byte	0x00, 0xf5, 0x21, 0x00


	//----- nvinfo : EIATTR_SPARSE_MMA_MASK
	.align		4
.L_71:
        /*0058*/ 	.byte	0x03, 0x50
        /*005a*/ 	.short	0x0000


	//----- nvinfo : EIATTR_MAXREG_COUNT
	.align		4
        /*005c*/ 	.byte	0x03, 0x1b
        /*005e*/ 	.short	0x00ff


	//----- nvinfo : EIATTR_MERCURY_ISA_VERSION
	.align		4
        /*0060*/ 	.byte	0x03, 0x5f
        /*0062*/ 	.short	0x0101


	//----- nvinfo : EIATTR_VRC_CTA_INIT_COUNT
	.align		4
        /*0064*/ 	.byte	0x02, 0x4a
	.zero		1
	.zero		1


	//----- nvinfo : EIATTR_EXIT_INSTR_OFFSETS
	.align		4
        /*0068*/ 	.byte	0x04, 0x1c
        /*006a*/ 	.short	(.L_73 - .L_72)


	//   ....[0]....
.L_72:
        /*006c*/ 	.word	0x000000a0


	//   ....[1]....
        /*0070*/ 	.word	0x000007d0


	//----- nvinfo : EIATTR_CRS_STACK_SIZE
	.align		4
.L_73:
        /*0074*/ 	.byte	0x04, 0x1e
        /*0076*/ 	.short	(.L_75 - .L_74)
.L_74:
        /*0078*/ 	.word	0x00000000


	//----- nvinfo : EIATTR_CBANK_PARAM_SIZE
	.align		4
.L_75:
        /*007c*/ 	.byte	0x03, 0x19
        /*007e*/ 	.short	0x0028


	//----- nvinfo : EIATTR_PARAM_CBANK
	.align		4
        /*0080*/ 	.byte	0x04, 0x0a
        /*0082*/ 	.short	(.L_77 - .L_76)
	.align		4
.L_76:
        /*0084*/ 	.word	index@(.nv.constant0._Z21advection_diffusion2DPdS_S_S_S_)
        /*0088*/ 	.short	0x0380
        /*008a*/ 	.short	0x0028


	//----- nvinfo : EIATTR_SW_WAR
	.align		4
.L_77:
        /*008c*/ 	.byte	0x04, 0x36
        /*008e*/ 	.short	(.L_79 - .L_78)
.L_78:
        /*0090*/ 	.word	0x00000008
.L_79:


//--------------------- .nv.info._Z9update_uvPdS_S_S_ --------------------------
	.section	.nv.info._Z9update_uvPdS_S_S_,"",@"SHT_CUDA_INFO"
	.sectionflags	@""
	.align	4


	//----- nvinfo : EIATTR_CUDA_API_VERSION
	.align		4
        /*0000*/ 	.byte	0x04, 0x37
        /*0002*/ 	.short	(.L_81 - .L_80)
.L_80:
        /*0004*/ 	.word	0x00000082


	//----- nvinfo : EIATTR_KPARAM_INFO
	.align		4
.L_81:
        /*0008*/ 	.byte	0x04, 0x17
        /*000a*/ 	.short	(.L_83 - .L_82)
.L_82:
        /*000c*/ 	.word	0x00000000
        /*0010*/ 	.short	0x0003
        /*0012*/ 	.short	0x0018
        /*0014*/ 	.byte	0x00, 0xf5, 0x21, 0x00


	//----- nvinfo : EIATTR_KPARAM_INFO
	.align		4
.L_83:
        /*0018*/ 	.byte	0x04, 0x17
        /*001a*/ 	.short	(.L_85 - .L_84)
.L_84:
        /*001c*/ 	.word	0x00000000
        /*0020*/ 	.short	0x0002
        /*0022*/ 	.short	0x0010
        /*0024*/ 	.byte	0x00, 0xf5, 0x21, 0x00


	//----- nvinfo : EIATTR_KPARAM_INFO
	.align		4
.L_85:
        /*0028*/ 	.byte	0x04, 0x17
        /*002a*/ 	.short	(.L_87 - .L_86)
.L_86:
        /*002c*/ 	.word	0x00000000
        /*0030*/ 	.short	0x0001
        /*0032*/ 	.short	0x0008
        /*0034*/ 	.byte	0x00, 0xf5, 0x21, 0x00


	//----- nvinfo : EIATTR_KPARAM_INFO
	.align		4
.L_87:
        /*0038*/ 	.byte	0x04, 0x17
        /*003a*/ 	.short	(.L_89 - .L_88)
.L_88:
        /*003c*/ 	.word	0x00000000
        /*0040*/ 	.short	0x0000
        /*0042*/ 	.short	0x0000
        /*0044*/ 	.byte	0x00, 0xf5, 0x21, 0x00


	//----- nvinfo : EIATTR_SPARSE_MMA_MASK
	.align		4
.L_89:
        /*0048*/ 	.byte	0x03, 0x50
        /*004a*/ 	.short	0x0000


	//----- nvinfo : EIATTR_MAXREG_COUNT
	.align		4
        /*004c*/ 	.byte	0x03, 0x1b
        /*004e*/ 	.short	0x00ff


	//----- nvinfo : EIATTR_MERCURY_ISA_VERSION
	.align		4
        /*0050*/ 	.byte	0x03, 0x5f
        /*0052*/ 	.short	0x0101


	//----- nvinfo : EIATTR_VRC_CTA_INIT_COUNT
	.align		4
        /*0054*/ 	.byte	0x02, 0x4a
	.zero		1
	.zero		1


	//----- nvinfo : EIATTR_EXIT_INSTR_OFFSETS
	.align		4
        /*0058*/ 	.byte	0x04, 0x1c
        /*005a*/ 	.short	(.L_91 - .L_90)


	//   ....[0]....
.L_90:
        /*005c*/ 	.word	0x00000080


	//   ....[1]....
        /*0060*/ 	.word	0x00000170


	//----- nvinfo : EIATTR_CBANK_PARAM_SIZE
	.align		4
.L_91:
        /*0064*/ 	.byte	0x03, 0x19
        /*0066*/ 	.short	0x0020


	//----- nvinfo : EIATTR_PARAM_CBANK
	.align		4
        /*0068*/ 	.byte	0x04, 0x0a
        /*006a*/ 	.short	(.L_93 - .L_92)
	.align		4
.L_92:
        /*006c*/ 	.word	index@(.nv.constant0._Z9update_uvPdS_S_S_)
        /*0070*/ 	.short	0x0380
        /*0072*/ 	.short	0x0020


	//----- nvinfo : EIATTR_SW_WAR
	.align		4
.L_93:
        /*0074*/ 	.byte	0x04, 0x36
        /*0076*/ 	.short	(.L_95 - .L_94)
.L_94:
        /*0078*/ 	.word	0x00000008
.L_95:


//--------------------- .nv.info._Z10boundary_pPd --------------------------
	.section	.nv.info._Z10boundary_pPd,"",@"SHT_CUDA_INFO"
	.sectionflags	@""
	.align	4


	//----- nvinfo : EIATTR_CUDA_API_VERSION
	.align		4
        /*0000*/ 	.byte	0x04, 0x37
        /*0002*/ 	.short	(.L_97 - .L_96)
.L_96:
        /*0004*/ 	.word	0x00000082


	//----- nvinfo : EIATTR_KPARAM_INFO
	.align		4
.L_97:
        /*0008*/ 	.byte	0x04, 0x17
        /*000a*/ 	.short	(.L_99 - .L_98)
.L_98:
        /*000c*/ 	.word	0x00000000
        /*0010*/ 	.short	0x0000
        /*0012*/ 	.short	0x0000
        /*0014*/ 	.byte	0x00, 0xf5, 0x21, 0x00


	//----- nvinfo : EIATTR_SPARSE_MMA_MASK
	.align		4
.L_99:
        /*0018*/ 	.byte	0x03, 0x50
        /*001a*/ 	.short	0x0000


	//----- nvinfo : EIATTR_MAXREG_COUNT
	.align		4
        /*001c*/ 	.byte	0x03, 0x1b
        /*001e*/ 	.short	0x00ff


	//----- nvinfo : EIATTR_MERCURY_ISA_VERSION
	.align		4
        /*0020*/ 	.byte	0x03, 0x5f
        /*0022*/ 	.short	0x0101


	//----- nvinfo : EIATTR_VRC_CTA_INIT_COUNT
	.align		4
        /*0024*/ 	.byte	0x02, 0x4a
	.zero		1
	.zero		1


	//----- nvinfo : EIATTR_EXIT_INSTR_OFFSETS
	.align		4
        /*0028*/ 	.byte	0x04, 0x1c
        /*002a*/ 	.short	(.L_101 - .L_100)


	//   ....[0]....
.L_100:
        /*002c*/ 	.word	0x00000200


	//   ....[1]....
        /*0030*/ 	.word	0x00000220


	//----- nvinfo : EIATTR_CRS_STACK_SIZE
	.align		4
.L_101:
        /*0034*/ 	.byte	0x04, 0x1e
        /*0036*/ 	.short	(.L_103 - .L_102)
.L_102:
        /*0038*/ 	.word	0x00000000


	//----- nvinfo : EIATTR_CBANK_PARAM_SIZE
	.align		4
.L_103:
        /*003c*/ 	.byte	0x03, 0x19
        /*003e*/ 	.short	0x0008


	//----- nvinfo : EIATTR_PARAM_CBANK
	.align		4
        /*0040*/ 	.byte	0x04, 0x0a
        /*0042*/ 	.short	(.L_105 - .L_104)
	.align		4
.L_104:
        /*0044*/ 	.word	index@(.nv.constant0._Z10boundary_pPd)
        /*0048*/ 	.short	0x0380
        /*004a*/ 	.short	0x0008


	//----- nvinfo : EIATTR_SW_WAR
	.align		4
.L_105:
        /*004c*/ 	.byte	0x04, 0x36
        /*004e*/ 	.short	(.L_107 - .L_106)
.L_106:
        /*0050*/ 	.word	0x00000008
.L_107:


//--------------------- .nv.info._Z6calc_pPdS_S_  --------------------------
	.section	.nv.info._Z6calc_pPdS_S_,"",@"SHT_CUDA_INFO"
	.sectionflags	@""
	.align	4


	//----- nvinfo : EIATTR_CUDA_API_VERSION
	.align		4
        /*0000*/ 	.byte	0x04, 0x37
        /*0002*/ 	.short	(.L_109 - .L_108)
.L_108:
        /*0004*/ 	.word	0x00000082


	//----- nvinfo : EIATTR_KPARAM_INFO
	.align		4
.L_109:
        /*0008*/ 	.byte	0x04, 0x17
        /*000a*/ 	.short	(.L_111 - .L_110)
.L_110:
        /*000c*/ 	.word	0x00000000
        /*0010*/ 	.short	0x0002
        /*0012*/ 	.short	0x0010
        /*0014*/ 	.byte	0x00, 0xf5, 0x21, 0x00


	//----- nvinfo : EIATTR_KPARAM_INFO
	.align		4
.L_111:
        /*0018*/ 	.byte	0x04, 0x17
        /*001a*/ 	.short	(.L_113 - .L_112)
.L_112:
        /*001c*/ 	.word	0x00000000
        /*0020*/ 	.short	0x0001
        /*0022*/ 	.short	0x0008
        /*0024*/ 	.byte	0x00, 0xf5, 0x21, 0x00


	//----- nvinfo : EIATTR_KPARAM_INFO
	.align		4
.L_113:
        /*0028*/ 	.byte	0x04, 0x17
        /*002a*/ 	.short	(.L_115 - .L_114)
.L_114:
        /*002c*/ 	.word	0x00000000
        /*0030*/ 	.short	0x0000
        /*0032*/ 	.short	0x0000
        /*0034*/ 	.byte	0x00, 0xf5, 0x21, 0x00


	//----- nvinfo : EIATTR_SPARSE_MMA_MASK
	.align		4
.L_115:
        /*0038*/ 	.byte	0x03, 0x50
        /*003a*/ 	.short	0x0000


	//----- nvinfo : EIATTR_MAXREG_COUNT
	.align		4
        /*003c*/ 	.byte	0x03, 0x1b
        /*003e*/ 	.short	0x00ff


	//----- nvinfo : EIATTR_MERCURY_ISA_VERSION
	.align		4
        /*0040*/ 	.byte	0x03, 0x5f
        /*0042*/ 	.short	0x0101


	//----- nvinfo : EIATTR_VRC_CTA_INIT_COUNT
	.align		4
        /*0044*/ 	.byte	0x02, 0x4a
	.zero		1
	.zero		1


	//----- nvinfo : EIATTR_EXIT_INSTR_OFFSETS
	.align		4
        /*0048*/ 	.byte	0x04, 0x1c
        /*004a*/ 	.short	(.L_117 - .L_116)


	//   ....[0]....
.L_116:
        /*004c*/ 	.word	0x000000a0


	//   ....[1]....
        /*0050*/ 	.word	0x000003b0


	//----- nvinfo : EIATTR_CRS_STACK_SIZE
	.align		4
.L_117:
        /*0054*/ 	.byte	0x04, 0x1e
        /*0056*/ 	.short	(.L_119 - .L_118)
.L_118:
        /*0058*/ 	.word	0x00000000


	//----- nvinfo : EIATTR_CBANK_PARAM_SIZE
	.align		4
.L_119:
        /*005c*/ 	.byte	0x03, 0x19
        /*005e*/ 	.short	0x0018


	//----- nvinfo : EIATTR_PARAM_CBANK
	.align		4
        /*0060*/ 	.byte	0x04, 0x0a
        /*0062*/ 	.short	(.L_121 - .L_120)
	.align		4
.L_120:
        /*0064*/ 	.word	index@(.nv.constant0._Z6calc_pPdS_S_)
        /*0068*/ 	.short	0x0380
        /*006a*/ 	.short	0x0018


	//----- nvinfo : EIATTR_SW_WAR
	.align		4
.L_121:
        /*006c*/ 	.byte	0x04, 0x36
        /*006e*/ 	.short	(.L_123 - .L_122)
.L_122:
        /*0070*/ 	.word	0x00000008
.L_123:


//--------------------- .nv.info._Z8update_pPdS_  --------------------------
	.section	.nv.info._Z8update_pPdS_,"",@"SHT_CUDA_INFO"
	.sectionflags	@""
	.align	4


	//----- nvinfo : EIATTR_CUDA_API_VERSION
	.align		4
        /*0000*/ 	.byte	0x04, 0x37
        /*0002*/ 	.short	(.L_125 - .L_124)
.L_124:
        /*0004*/ 	.word	0x00000082


	//----- nvinfo : EIATTR_KPARAM_INFO
	.align		4
.L_125:
        /*0008*/ 	.byte	0x04, 0x17
        /*000a*/ 	.short	(.L_127 - .L_126)
.L_126:
        /*000c*/ 	.word	0x00000000
        /*0010*/ 	.short	0x0001
        /*0012*/ 	.short	0x0008
        /*0014*/ 	.byte	0x00, 0xf5, 0x21, 0x00


	//----- nvinfo : EIATTR_KPARAM_INFO
	.align		4
.L_127:
        /*0018*/ 	.byte	0x04, 0x17
        /*001a*/ 	.short	(.L_129 - .L_128)
.L_128:
        /*001c*/ 	.word	0x00000000
        /*0020*/ 	.short	0x0000
        /*0022*/ 	.short	0x0000
        /*0024*/ 	.byte	0x00, 0xf5, 0x21, 0x00


	//----- nvinfo : EIATTR_SPARSE_MMA_MASK
	.align		4
.L_129:
        /*0028*/ 	.byte	0x03, 0x50
        /*002a*/ 	.short	0x0000


	//----- nvinfo : EIATTR_MAXREG_COUNT
	.align		4
        /*002c*/ 	.byte	0x03, 0x1b
        /*002e*/ 	.short	0x00ff


	//----- nvinfo : EIATTR_MERCURY_ISA_VERSION
	.align		4
        /*0030*/ 	.byte	0x03, 0x5f
        /*0032*/ 	.short	0x0101


	//----- nvinfo : EIATTR_VRC_CTA_INIT_COUNT
	.align		4
        /*0034*/ 	.byte	0x02, 0x4a
	.zero		1
	.zero		1


	//----- nvinfo : EIATTR_EXIT_INSTR_OFFSETS
	.align		4
        /*0038*/ 	.byte	0x04, 0x1c
        /*003a*/ 	.short	(.L_131 - .L_130)


	//   ....[0]....
.L_130:
        /*003c*/ 	.word	0x00000080


	//   ....[1]....
        /*0040*/ 	.word	0x00000110


	//----- nvinfo : EIATTR_CBANK_PARAM_SIZE
	.align		4
.L_131:
        /*0044*/ 	.byte	0x03, 0x19
        /*0046*/ 	.short	0x0010


	//----- nvinfo : EIATTR_PARAM_CBANK
	.align		4
        /*0048*/ 	.byte	0x04, 0x0a
        /*004a*/ 	.short	(.L_133 - .L_132)
	.align		4
.L_132:
        /*004c*/ 	.word	index@(.nv.constant0._Z8update_pPdS_)
        /*0050*/ 	.short	0x0380
        /*0052*/ 	.short	0x0010


	//----- nvinfo : EIATTR_SW_WAR
	.align		4
.L_133:
        /*0054*/ 	.byte	0x04, 0x36
        /*0056*/ 	.short	(.L_135 - .L_134)
.L_134:
        /*0058*/ 	.word	0x00000008
.L_135:


//--------------------- .nv.info._Z6calc_bPdS_S_  --------------------------
	.section	.nv.info._Z6calc_bPdS_S_,"",@"SHT_CUDA_INFO"
	.sectionflags	@""
	.align	4


	//----- nvinfo : EIATTR_CUDA_API_VERSION
	.align		4
        /*0000*/ 	.byte	0x04, 0x37
        /*0002*/ 	.short	(.L_137 - .L_136)
.L_136:
        /*0004*/ 	.word	0x00000082


	//----- nvinfo : EIATTR_KPARAM_INFO
	.align		4
.L_137:
        /*0008*/ 	.byte	0x04, 0x17
        /*000a*/ 	.short	(.L_139 - .L_138)
.L_138:
        /*000c*/ 	.word	0x00000000
        /*0010*/ 	.short	0x0002
        /*0012*/ 	.short	0x0010
        /*0014*/ 	.byte	0x00, 0xf5, 0x21, 0x00


	//----- nvinfo : EIATTR_KPARAM_INFO
	.align		4
.L_139:
        /*0018*/ 	.byte	0x04, 0x17
        /*001a*/ 	.short	(.L_141 - .L_140)
.L_140:
        /*001c*/ 	.word	0x00000000
        /*0020*/ 	.short	0x0001
        /*0022*/ 	.short	0x0008
        /*0024*/ 	.byte	0x00, 0xf5, 0x21, 0x00


	//----- nvinfo : EIATTR_KPARAM_INFO
	.align		4
.L_141:
        /*0028*/ 	.byte	0x04, 0x17
        /*002a*/ 	.short	(.L_143 - .L_142)
.L_142:
        /*002c*/ 	.word	0x00000000
        /*0030*/ 	.short	0x0000
        /*0032*/ 	.short	0x0000
        /*0034*/ 	.byte	0x00, 0xf5, 0x21, 0x00


	//----- nvinfo : EIATTR_SPARSE_MMA_MASK
	.align		4
.L_143:
        /*0038*/ 	.byte	0x03, 0x50
        /*003a*/ 	.short	0x0000


	//----- nvinfo : EIATTR_MAXREG_COUNT
	.align		4
        /*003c*/ 	.byte	0x03, 0x1b
        /*003e*/ 	.short	0x00ff


	//----- nvinfo : EIATTR_MERCURY_ISA_VERSION
	.align		4
        /*0040*/ 	.byte	0x03, 0x5f
        /*0042*/ 	.short	0x0101


	//----- nvinfo : EIATTR_VRC_CTA_INIT_COUNT
	.align		4
        /*0044*/ 	.byte	0x02, 0x4a
	.zero		1
	.zero		1


	//----- nvinfo : EIATTR_EXIT_INSTR_OFFSETS
	.align		4
        /*0048*/ 	.byte	0x04, 0x1c
        /*004a*/ 	.short	(.L_145 - .L_144)


	//   ....[0]....
.L_144:
        /*004c*/ 	.word	0x000000a0


	//   ....[1]....
        /*0050*/ 	.word	0x00000850


	//----- nvinfo : EIATTR_CRS_STACK_SIZE
	.align		4
.L_145:
        /*0054*/ 	.byte	0x04, 0x1e
        /*0056*/ 	.short	(.L_147 - .L_146)
.L_146:
        /*0058*/ 	.word	0x00000000


	//----- nvinfo : EIATTR_CBANK_PARAM_SIZE
	.align		4
.L_147:
        /*005c*/ 	.byte	0x03, 0x19
        /*005e*/ 	.short	0x0018


	//----- nvinfo : EIATTR_PARAM_CBANK
	.align		4
        /*0060*/ 	.byte	0x04, 0x0a
        /*0062*/ 	.short	(.L_149 - .L_148)
	.align		4
.L_148:
        /*0064*/ 	.word	index@(.nv.constant0._Z6calc_bPdS_S_)
        /*0068*/ 	.short	0x0380
        /*006a*/ 	.short	0x0018


	//----- nvinfo : EIATTR_SW_WAR
	.align		4
.L_149:
        /*006c*/ 	.byte	0x04, 0x36
        /*006e*/ 	.short	(.L_151 - .L_150)
.L_150:
        /*0070*/ 	.word	0x00000008
.L_151:


//--------------------- .nv.callgraph             --------------------------
	.section	.nv.callgraph,"",@"SHT_CUDA_CALLGRAPH"
	.align	4
	.sectionentsize	8
	.align		4
        /*0000*/ 	.word	0x00000000
	.align		4
        /*0004*/ 	.word	0xffffffff
	.align		4
        /*0008*/ 	.word	0x00000000
	.align		4
        /*000c*/ 	.word	0xfffffffe
	.align		4
        /*0010*/ 	.word	0x00000000
	.align		4
        /*0014*/ 	.word	0xfffffffd
	.align		4
        /*0018*/ 	.word	0x00000000
	.align		4
        /*001c*/ 	.word	0xfffffffc


//--------------------- .text._Z11boundary_uvPdS_ --------------------------
	.section	.text._Z11boundary_uvPdS_,"ax",@progbits
	.align	128
        .global         _Z11boundary_uvPdS_
        .type           _Z11boundary_uvPdS_,@function
        .size           _Z11boundary_uvPdS_,(.L_x_44 - _Z11boundary_uvPdS_)
        .other          _Z11boundary_uvPdS_,@"STO_CUDA_ENTRY STV_DEFAULT"
_Z11boundary_uvPdS_:
.text._Z11boundary_uvPdS_:
[----:B------:R-:W-:Y:S01]  /*0000*/  LDC R1, c[0x0][0x37c] ;  /* 0x0000df00ff017b82 */ /* 0x000fe20000000800 */
[----:B------:R-:W0:Y:S07]  /*0010*/  S2R R0, SR_TID.X ;  /* 0x0000000000007919 */ /* 0x000e2e0000002100 */
[----:B------:R-:W0:Y:S01]  /*0020*/  S2UR UR4, SR_CTAID.X ;  /* 0x00000000000479c3 */ /* 0x000e220000002500 */
[----:B------:R-:W1:Y:S07]  /*0030*/  S2R R11, SR_CTAID.Y ;  /* 0x00000000000b7919 */ /* 0x000e6e0000002600 */
[----:B------:R-:W0:Y:S08]  /*0040*/  LDC R5, c[0x0][0x360] ;  /* 0x0000d800ff057b82 */ /* 0x000e300000000800 */
[----:B------:R-:W2:Y:S08]  /*0050*/  LDC.64 R2, c[0x0][0x380] ;  /* 0x0000e000ff027b82 */ /* 0x000eb00000000a00 */
[----:B------:R-:W3:Y:S01]  /*0060*/  LDC.64 R6, c[0x0][0x380] ;  /* 0x0000e000ff067b82 */ /* 0x000ee20000000a00 */
[----:B0-----:R-:W-:-:S07]  /*0070*/  IMAD R0, R5, UR4, R0 ;  /* 0x0000000405007c24 */ /* 0x001fce000f8e0200 */
[----:B------:R-:W0:Y:S01]  /*0080*/  LDC.64 R8, c[0x0][0x388] ;  /* 0x0000e200ff087b82 */ /* 0x000e220000000a00 */
[----:B------:R-:W4:Y:S01]  /*0090*/  LDCU.64 UR4, c[0x0][0x358] ;  /* 0x00006b00ff0477ac */ /* 0x000f220008000a00 */
[C---:B-1----:R-:W-:Y:S02]  /*00a0*/  ISETP.GT.U32.AND P1, PT, R11.reuse, 0x28, PT ;  /* 0x000000280b00780c */ /* 0x042fe40003f24070 */
[C---:B------:R-:W-:Y:S02]  /*00b0*/  ISETP.GT.AND P0, PT, R0.reuse, 0x28, PT ;  /* 0x000000280000780c */ /* 0x040fe40003f04270 */
[C---:B------:R-:W-:Y:S02]  /*00c0*/  ISETP.NE.OR P2, PT, R0.reuse, RZ, P1 ;  /* 0x000000ff0000720c */ /* 0x040fe40000f45670 */
[----:B------:R-:W1:Y:S01]  /*00d0*/  LDC.64 R4, c[0x0][0x388] ;  /* 0x0000e200ff047b82 */ /* 0x000e620000000a00 */
[----:B------:R-:W-:Y:S01]  /*00e0*/  ISETP.NE.OR P1, PT, R0, 0x28, P1 ;  /* 0x000000280000780c */ /* 0x000fe20000f25670 */
[C---:B------:R-:W-:Y:S01]  /*00f0*/  IMAD R0, R11.reuse, 0x29, R0 ;  /* 0x000000290b007824 */ /* 0x040fe200078e0200 */
[----:B------:R-:W-:-:S02]  /*0100*/  ISETP.NE.OR P3, PT, R11, RZ, P0 ;  /* 0x000000ff0b00720c */ /* 0x000fc40000765670 */
[----:B------:R-:W-:-:S03]  /*0110*/  ISETP.NE.OR P0, PT, R11, 0x28, P0 ;  /* 0x000000280b00780c */ /* 0x000fc60000705670 */
[----:B------:R-:W5:Y:S03]  /*0120*/  LDC.64 R14, c[0x0][0x380] ;  /* 0x0000e000ff0e7b82 */ /* 0x000f660000000a00 */
[----:B--2---:R-:W-:-:S04]  /*0130*/  @!P2 IMAD.WIDE.U32 R2, R0, 0x8, R2 ;  /* 0x000000080002a825 */ /* 0x004fc800078e0002 */
[C---:B---3--:R-:W-:Y:S01]  /*0140*/  @!P1 IMAD.WIDE.U32 R10, R0.reuse, 0x8, R6 ;  /* 0x00000008000a9825 */ /* 0x048fe200078e0006 */
[----:B------:R-:W2:Y:S01]  /*0150*/  LDC.64 R16, c[0x0][0x388] ;  /* 0x0000e200ff107b82 */ /* 0x000ea20000000a00 */
[----:B----4-:R3:W-:Y:S02]  /*0160*/  @!P2 STG.E.64 desc[UR4][R2.64], RZ ;  /* 0x000000ff0200a986 */ /* 0x0107e4000c101b04 */
[----:B0-----:R-:W-:-:S04]  /*0170*/  @!P1 IMAD.WIDE.U32 R12, R0, 0x8, R8 ;  /* 0x00000008000c9825 */ /* 0x001fc800078e0008 */
[----:B-1----:R-:W-:-:S05]  /*0180*/  @!P2 IMAD.WIDE.U32 R4, R0, 0x8, R4 ;  /* 0x000000080004a825 */ /* 0x002fca00078e0004 */
[----:B------:R3:W-:Y:S01]  /*0190*/  @!P2 STG.E.64 desc[UR4][R4.64], RZ ;  /* 0x000000ff0400a986 */ /* 0x0007e2000c101b04 */
[----:B-----5:R-:W-:-:S03]  /*01a0*/  @!P3 IMAD.WIDE R6, R0, 0x8, R14 ;  /* 0x000000080006b825 */ /* 0x020fc600078e020e */
[----:B------:R3:W-:Y:S04]  /*01b0*/  @!P1 STG.E.64 desc[UR4][R10.64], RZ ;  /* 0x000000ff0a009986 */ /* 0x0007e8000c101b04 */
[----:B------:R3:W-:Y:S01]  /*01c0*/  @!P1 STG.E.64 desc[UR4][R12.64], RZ ;  /* 0x000000ff0c009986 */ /* 0x0007e2000c101b04 */
[----:B--2---:R-:W-:-:S03]  /*01d0*/  @!P3 IMAD.WIDE R8, R0, 0x8, R16 ;  /* 0x000000080008b825 */ /* 0x004fc600078e0210 */
[----:B------:R3:W-:Y:S04]  /*01e0*/  @!P3 STG.E.64 desc[UR4][R6.64], RZ ;  /* 0x000000ff0600b986 */ /* 0x0007e8000c101b04 */
[----:B------:R3:W-:Y:S01]  /*01f0*/  @!P3 STG.E.64 desc[UR4][R8.64], RZ ;  /* 0x000000ff0800b986 */ /* 0x0007e2000c101b04 */
[----:B------:R-:W-:Y:S05]  /*0200*/  @P0 EXIT ;  /* 0x000000000000094d */ /* 0x000fea0003800000 */
[----:B---3--:R-:W0:Y:S01]  /*0210*/  LDC.64 R4, c[0x0][0x380] ;  /* 0x0000e000ff047b82 */ /* 0x008e220000000a00 */
[----:B------:R-:W-:Y:S01]  /*0220*/  HFMA2 R2, -RZ, RZ, 0, 0 ;  /* 0x00000000ff027431 */ /* 0x000fe200000001ff */
[----:B------:R-:W-:-:S06]  /*0230*/  MOV R3, 0x3ff00000 ;  /* 0x3ff0000000037802 */ /* 0x000fcc0000000f00 */
[----:B------:R-:W1:Y:S01]  /*0240*/  LDC.64 R6, c[0x0][0x388] ;  /* 0x0000e200ff067b82 */ /* 0x000e620000000a00 */
[----:B0-----:R-:W-:-:S05]  /*0250*/  IMAD.WIDE R4, R0, 0x8, R4 ;  /* 0x0000000800047825 */ /* 0x001fca00078e0204 */
[----:B------:R-:W-:Y:S01]  /*0260*/  STG.E.64 desc[UR4][R4.64], R2 ;  /* 0x0000000204007986 */ /* 0x000fe2000c101b04 */
[----:B-1----:R-:W-:-:S05]  /*0270*/  IMAD.WIDE R6, R0, 0x8, R6 ;  /* 0x0000000800067825 */ /* 0x002fca00078e0206 */
[----:B------:R-:W-:Y:S01]  /*0280*/  STG.E.64 desc[UR4][R6.64], RZ ;  /* 0x000000ff06007986 */ /* 0x000fe2000c101b04 */
[----:B------:R-:W-:Y:S05]  /*0290*/  EXIT ;  /* 0x000000000000794d */ /* 0x000fea0003800000 */
.L_x_0:
[----:B------:R-:W-:-:S00]  /*02a0*/  BRA `(.L_x_0) ;  /* 0xfffffffc00fc7947 */ /* 0x000fc0000383ffff */
[----:B------:R-:W-:-:S00]  /*02b0*/  NOP ;  /* 0x0000000000007918 */ /* 0x000fc00000000000 */
        /* <DEDUP_REMOVED lines=12> */
.L_x_44:


//--------------------- .text._Z21advection_diffusion2DPdS_S_S_S_ --------------------------
	.section	.text._Z21advection_diffusion2DPdS_S_S_S_,"ax",@progbits
	.align	128
        .global         _Z21advection_diffusion2DPdS_S_S_S_
        .type           _Z21advection_diffusion2DPdS_S_S_S_,@function
        .size           _Z21advection_diffusion2DPdS_S_S_S_,(.L_x_41 - _Z21advection_diffusion2DPdS_S_S_S_)
        .other          _Z21advection_diffusion2DPdS_S_S_S_,@"STO_CUDA_ENTRY STV_DEFAULT"
_Z21advection_diffusion2DPdS_S_S_S_:
.text._Z21advection_diffusion2DPdS_S_S_S_:
[----:B------:R-:W-:Y:S01]  /*0000*/  LDC R1, c[0x0][0x37c] ;  /* 0x0000df00ff017b82 */ /* 0x000fe20000000800 */
[----:B------:R-:W0:Y:S07]  /*0010*/  S2R R0, SR_TID.X ;  /* 0x0000000000007919 */ /* 0x000e2e0000002100 */
[----:B------:R-:W0:Y:S01]  /*0020*/  S2UR UR4, SR_CTAID.X ;  /* 0x00000000000479c3 */ /* 0x000e220000002500 */
[----:B------:R-:W1:Y:S07]  /*0030*/  S2R R5, SR_CTAID.Y ;  /* 0x0000000000057919 */ /* 0x000e6e0000002600 */
[----:B------:R-:W0:Y:S02]  /*0040*/  LDC R3, c[0x0][0x360] ;  /* 0x0000d800ff037b82 */ /* 0x000e240000000800 */
[----:B0-----:R-:W-:Y:S01]  /*0050*/  IMAD R0, R3, UR4, R0 ;  /* 0x0000000403007c24 */ /* 0x001fe2000f8e0200 */
[----:B-1----:R-:W-:-:S03]  /*0060*/  ISETP.GT.U32.AND P0, PT, R5, 0x28, PT ;  /* 0x000000280500780c */ /* 0x002fc60003f04070 */
[----:B------:R-:W-:-:S05]  /*0070*/  VIADD R2, R0, 0xffffffff ;  /* 0xffffffff00027836 */ /* 0x000fca0000000000 */
[----:B------:R-:W-:-:S04]  /*0080*/  ISETP.GT.U32.OR P0, PT, R2, 0x26, P0 ;  /* 0x000000260200780c */ /* 0x000fc80000704470 */
[----:B------:R-:W-:-:S13]  /*0090*/  ISETP.EQ.OR P0, PT, R5, RZ, P0 ;  /* 0x000000ff0500720c */ /* 0x000fda0000702670 */
[----:B------:R-:W-:Y:S05]  /*00a0*/  @P0 EXIT ;  /* 0x000000000000094d */ /* 0x000fea0003800000 */
[----:B------:R-:W0:Y:S01]  /*00b0*/  LDC.64 R14, c[0x0][0x390] ;  /* 0x0000e400ff0e7b82 */ /* 0x000e220000000a00 */
[----:B------:R-:W1:Y:S01]  /*00c0*/  LDCU.64 UR4, c[0x0][0x358] ;  /* 0x00006b00ff0477ac */ /* 0x000e620008000a00 */
[----:B------:R-:W-:-:S04]  /*00d0*/  IMAD R0, R5, 0x29, R0 ;  /* 0x0000002905007824 */ /* 0x000fc800078e0200 */
[----:B0-----:R-:W-:-:S05]  /*00e0*/  IMAD.WIDE.U32 R14, R0, 0x8, R14 ;  /* 0x00000008000e7825 */ /* 0x001fca00078e000e */
[----:B-1----:R-:W2:Y:S01]  /*00f0*/  LDG.E.64 R12, desc[UR4][R14.64] ;  /* 0x000000040e0c7981 */ /* 0x002ea2000c1e1b00 */
[----:B------:R-:W0:Y:S01]  /*0100*/  MUFU.RCP64H R3, 0.049999982118606567383 ;  /* 0x3fa9999900037908 */ /* 0x000e220000001800 */
[----:B------:R-:W-:Y:S01]  /*0110*/  IMAD.MOV.U32 R8, RZ, RZ, -0x66666666 ;  /* 0x9999999aff087424 */ /* 0x000fe200078e00ff */
[----:B------:R-:W-:Y:S01]  /*0120*/  UMOV UR6, 0x47ae147b ;  /* 0x47ae147b00067882 */ /* 0x000fe20000000000 */
[----:B------:R-:W-:Y:S01]  /*0130*/  IMAD.MOV.U32 R9, RZ, RZ, 0x3fa99999 ;  /* 0x3fa99999ff097424 */ /* 0x000fe200078e00ff */
[----:B------:R-:W-:Y:S01]  /*0140*/  UMOV UR7, 0x3f847ae1 ;  /* 0x3f847ae100077882 */ /* 0x000fe20000000000 */
[----:B------:R-:W-:Y:S01]  /*0150*/  IMAD.MOV.U32 R2, RZ, RZ, 0x1 ;  /* 0x00000001ff027424 */ /* 0x000fe200078e00ff */
[----:B------:R-:W-:Y:S05]  /*0160*/  BSSY.RECONVERGENT B0, `(.L_x_1) ;  /* 0x0000014000007945 */ /* 0x000fea0003800200 */
[----:B0-----:R-:W-:-:S08]  /*0170*/  DFMA R4, R2, -R8, 1 ;  /* 0x3ff000000204742b */ /* 0x001fd00000000808 */
[----:B------:R-:W-:-:S08]  /*0180*/  DFMA R4, R4, R4, R4 ;  /* 0x000000040404722b */ /* 0x000fd00000000004 */
[----:B------:R-:W-:-:S08]  /*0190*/  DFMA R4, R2, R4, R2 ;  /* 0x000000040204722b */ /* 0x000fd00000000002 */
[----:B------:R-:W-:-:S08]  /*01a0*/  DFMA R2, R4, -R8, 1 ;  /* 0x3ff000000402742b */ /* 0x000fd00000000808 */
[----:B------:R-:W-:Y:S02]  /*01b0*/  DFMA R2, R4, R2, R4 ;  /* 0x000000020402722b */ /* 0x000fe40000000004 */
[----:B--2---:R-:W-:Y:S01]  /*01c0*/  DMUL R6, R12, UR6 ;  /* 0x000000060c067c28 */ /* 0x004fe20008000000 */
[----:B------:R-:W-:-:S07]  /*01d0*/  UMOV UR6, 0x9999999a ;  /* 0x9999999a00067882 */ /* 0x000fce0000000000 */
[----:B------:R-:W-:Y:S02]  /*01e0*/  DMUL R4, R6, R2 ;  /* 0x0000000206047228 */ /* 0x000fe40000000000 */
[----:B------:R-:W-:-:S06]  /*01f0*/  FSETP.GEU.AND P1, PT, |R7|, 6.5827683646048100446e-37, PT ;  /* 0x036000000700780b */ /* 0x000fcc0003f2e200 */
[----:B------:R-:W-:-:S08]  /*0200*/  DFMA R8, R4, -R8, R6 ;  /* 0x800000080408722b */ /* 0x000fd00000000006 */
[----:B------:R-:W-:Y:S01]  /*0210*/  DFMA R4, R2, R8, R4 ;  /* 0x000000080204722b */ /* 0x000fe20000000004 */
[----:B------:R-:W-:-:S09]  /*0220*/  IMAD.MOV.U32 R3, RZ, RZ, 0x3fa99999 ;  /* 0x3fa99999ff037424 */ /* 0x000fd200078e00ff */
[----:B------:R-:W-:-:S05]  /*0230*/  FFMA R2, RZ, 1.3249999284744262695, R5 ;  /* 0x3fa99999ff027823 */ /* 0x000fca0000000005 */
[----:B------:R-:W-:-:S13]  /*0240*/  FSETP.GT.AND P0, PT, |R2|, 1.469367938527859385e-39, PT ;  /* 0x001000000200780b */ /* 0x000fda0003f04200 */
[----:B------:R-:W-:Y:S05]  /*0250*/  @P0 BRA P1, `(.L_x_2) ;  /* 0x0000000000100947 */ /* 0x000fea0000800000 */
[----:B------:R-:W-:-:S07]  /*0260*/  MOV R2, 0x280 ;  /* 0x0000028000027802 */ /* 0x000fce0000000f00 */
[----:B------:R-:W-:Y:S05]  /*0270*/  CALL.REL.NOINC `($__internal_0_$__cuda_sm20_div_rn_f64_full) ;  /* 0x0000000400587944 */ /* 0x000fea0003c00000 */
[----:B------:R-:W-:Y:S02]  /*0280*/  IMAD.MOV.U32 R4, RZ, RZ, R6 ;  /* 0x000000ffff047224 */ /* 0x000fe400078e0006 */
[----:B------:R-:W-:-:S07]  /*0290*/  IMAD.MOV.U32 R5, RZ, RZ, R7 ;  /* 0x000000ffff057224 */ /* 0x000fce00078e0007 */
.L_x_2:
[----:B------:R-:W-:Y:S05]  /*02a0*/  BSYNC.RECONVERGENT B0 ;  /* 0x0000000000007941 */ /* 0x000fea0003800200 */
.L_x_1:
[----:B------:R-:W0:Y:S01]  /*02b0*/  LDC.64 R16, c[0x0][0x3a0] ;  /* 0x0000e800ff107b82 */ /* 0x000e220000000a00 */
[----:B------:R-:W2:Y:S04]  /*02c0*/  LDG.E.64 R10, desc[UR4][R14.64+-0x8] ;  /* 0xfffff8040e0a7981 */ /* 0x000ea8000c1e1b00 */
[----:B------:R-:W3:Y:S04]  /*02d0*/  LDG.E.64 R8, desc[UR4][R14.64+-0x148] ;  /* 0xfffeb8040e087981 */ /* 0x000ee8000c1e1b00 */
[----:B------:R-:W4:Y:S04]  /*02e0*/  LDG.E.64 R24, desc[UR4][R14.64+0x8] ;  /* 0x000008040e187981 */ /* 0x000f28000c1e1b00 */
[----:B------:R-:W5:Y:S01]  /*02f0*/  LDG.E.64 R20, desc[UR4][R14.64+0x148] ;  /* 0x000148040e147981 */ /* 0x000f62000c1e1b00 */
[----:B0-----:R-:W-:-:S05]  /*0300*/  IMAD.WIDE.U32 R16, R0, 0x8, R16 ;  /* 0x0000000800107825 */ /* 0x001fca00078e0010 */
[----:B------:R-:W5:Y:S04]  /*0310*/  LDG.E.64 R18, desc[UR4][R16.64+0x8] ;  /* 0x0000080410127981 */ /* 0x000f68000c1e1b00 */
[----:B------:R-:W5:Y:S01]  /*0320*/  LDG.E.64 R6, desc[UR4][R16.64+-0x8] ;  /* 0xfffff80410067981 */ /* 0x000f62000c1e1b00 */
[C---:B------:R-:W-:Y:S01]  /*0330*/  DADD R22, R12.reuse, R12 ;  /* 0x000000000c167229 */ /* 0x040fe2000000000c */
[----:B------:R-:W-:Y:S01]  /*0340*/  UMOV UR8, 0x99999999 ;  /* 0x9999999900087882 */ /* 0x000fe20000000000 */
[----:B------:R-:W-:Y:S01]  /*0350*/  UMOV UR9, 0x3fb99999 ;  /* 0x3fb9999900097882 */ /* 0x000fe20000000000 */
[----:B--2---:R-:W-:-:S08]  /*0360*/  DADD R26, R12, -R10 ;  /* 0x000000000c1a7229 */ /* 0x004fd0000000080a */
[----:B------:R-:W-:Y:S02]  /*0370*/  DFMA R26, R26, -R4, R12 ;  /* 0x800000041a1a722b */ /* 0x000fe4000000000c */
[----:B---3--:R-:W-:Y:S02]  /*0380*/  DADD R12, R12, -R8 ;  /* 0x000000000c0c7229 */ /* 0x008fe40000000808 */
[----:B----4-:R-:W-:-:S06]  /*0390*/  DADD R24, R24, -R22 ;  /* 0x0000000018187229 */ /* 0x010fcc0000000816 */
[----:B------:R-:W-:Y:S01]  /*03a0*/  DFMA R26, R12, -R4, R26 ;  /* 0x800000040c1a722b */ /* 0x000fe2000000001a */
[----:B------:R-:W0:Y:S01]  /*03b0*/  LDC.64 R4, c[0x0][0x398] ;  /* 0x0000e600ff047b82 */ /* 0x000e220000000a00 */
[----:B------:R-:W-:Y:S02]  /*03c0*/  DADD R24, R10, R24 ;  /* 0x000000000a187229 */ /* 0x000fe40000000018 */
[----:B-----5:R-:W-:Y:S02]  /*03d0*/  DADD R20, -R22, R20 ;  /* 0x0000000016147229 */ /* 0x020fe40000000114 */
[----:B------:R-:W-:-:S03]  /*03e0*/  DADD R18, R18, -R6 ;  /* 0x0000000012127229 */ /* 0x000fc60000000806 */
[----:B------:R-:W1:Y:S05]  /*03f0*/  LDC.64 R6, c[0x0][0x380] ;  /* 0x0000e000ff067b82 */ /* 0x000e6a0000000a00 */
[----:B------:R-:W-:Y:S01]  /*0400*/  DFMA R18, R18, -UR8, R26 ;  /* 0x8000000812127c2b */ /* 0x000fe2000800001a */
[----:B------:R-:W-:Y:S01]  /*0410*/  UMOV UR8, 0x47ae147a ;  /* 0x47ae147a00087882 */ /* 0x000fe20000000000 */
[----:B------:R-:W-:Y:S01]  /*0420*/  UMOV UR9, 0x3fb47ae1 ;  /* 0x3fb47ae100097882 */ /* 0x000fe20000000000 */
[----:B------:R-:W-:-:S05]  /*0430*/  DADD R20, R8, R20 ;  /* 0x0000000008147229 */ /* 0x000fca0000000014 */
[----:B------:R-:W-:Y:S01]  /*0440*/  DFMA R18, R24, UR8, R18 ;  /* 0x0000000818127c2b */ /* 0x000fe20008000012 */
[----:B0-----:R-:W-:-:S07]  /*0450*/  IMAD.WIDE.U32 R14, R0, 0x8, R4 ;  /* 0x00000008000e7825 */ /* 0x001fce00078e0004 */
[----:B------:R-:W-:Y:S01]  /*0460*/  DFMA R18, R20, UR8, R18 ;  /* 0x0000000814127c2b */ /* 0x000fe20008000012 */
[----:B-1----:R-:W-:-:S06]  /*0470*/  IMAD.WIDE.U32 R6, R0, 0x8, R6 ;  /* 0x0000000800067825 */ /* 0x002fcc00078e0006 */
[----:B------:R0:W-:Y:S04]  /*0480*/  STG.E.64 desc[UR4][R6.64], R18 ;  /* 0x0000001206007986 */ /* 0x0001e8000c101b04 */
[----:B------:R-:W0:Y:S01]  /*0490*/  LDG.E.64 R12, desc[UR4][R14.64] ;  /* 0x000000040e0c7981 */ /* 0x000e22000c1e1b00 */
[----:B------:R-:W1:Y:S01]  /*04a0*/  MUFU.RCP64H R5, 0.049999982118606567383 ;  /* 0x3fa9999900057908 */ /* 0x000e620000001800 */
[----:B------:R-:W-:Y:S02]  /*04b0*/  IMAD.MOV.U32 R8, RZ, RZ, -0x66666666 ;  /* 0x9999999aff087424 */ /* 0x000fe400078e00ff */
[----:B------:R-:W-:Y:S02]  /*04c0*/  IMAD.MOV.U32 R9, RZ, RZ, 0x3fa99999 ;  /* 0x3fa99999ff097424 */ /* 0x000fe400078e00ff */
[----:B------:R-:W-:-:S06]  /*04d0*/  IMAD.MOV.U32 R4, RZ, RZ, 0x1 ;  /* 0x00000001ff047424 */ /* 0x000fcc00078e00ff */
[----:B-1----:R-:W-:-:S08]  /*04e0*/  DFMA R10, R4, -R8, 1 ;  /* 0x3ff00000040a742b */ /* 0x002fd00000000808 */
[----:B------:R-:W-:-:S08]  /*04f0*/  DFMA R10, R10, R10, R10 ;  /* 0x0000000a0a0a722b */ /* 0x000fd0000000000a */
[----:B------:R-:W-:Y:S01]  /*0500*/  DFMA R10, R4, R10, R4 ;  /* 0x0000000a040a722b */ /* 0x000fe20000000004 */
[----:B------:R-:W-:Y:S01]  /*0510*/  UMOV UR8, 0x47ae147b ;  /* 0x47ae147b00087882 */ /* 0x000fe20000000000 */
[----:B------:R-:W-:-:S06]  /*0520*/  UMOV UR9, 0x3f847ae1 ;  /* 0x3f847ae100097882 */ /* 0x000fcc0000000000 */
[----:B------:R-:W-:-:S08]  /*0530*/  DFMA R4, R10, -R8, 1 ;  /* 0x3ff000000a04742b */ /* 0x000fd00000000808 */
[----:B------:R-:W-:Y:S01]  /*0540*/  DFMA R10, R10, R4, R10 ;  /* 0x000000040a0a722b */ /* 0x000fe2000000000a */
[----:B------:R-:W-:Y:S01]  /*0550*/  BSSY.RECONVERGENT B0, `(.L_x_3) ;  /* 0x000000d000007945 */ /* 0x000fe20003800200 */
[----:B0-----:R-:W-:-:S08]  /*0560*/  DMUL R6, R12, UR8 ;  /* 0x000000080c067c28 */ /* 0x001fd00008000000 */
[----:B------:R-:W-:-:S08]  /*0570*/  DMUL R4, R10, R6 ;  /* 0x000000060a047228 */ /* 0x000fd00000000000 */
[----:B------:R-:W-:-:S08]  /*0580*/  DFMA R8, R4, -R8, R6 ;  /* 0x800000080408722b */ /* 0x000fd00000000006 */
[----:B------:R-:W-:Y:S01]  /*0590*/  DFMA R4, R10, R8, R4 ;  /* 0x000000080a04722b */ /* 0x000fe20000000004 */
[----:B------:R-:W-:-:S09]  /*05a0*/  FSETP.GEU.AND P1, PT, |R7|, 6.5827683646048100446e-37, PT ;  /* 0x036000000700780b */ /* 0x000fd20003f2e200 */
[----:B------:R-:W-:-:S05]  /*05b0*/  FFMA R2, RZ, 1.3249999284744262695, R5 ;  /* 0x3fa99999ff027823 */ /* 0x000fca0000000005 */
[----:B------:R-:W-:-:S13]  /*05c0*/  FSETP.GT.AND P0, PT, |R2|, 1.469367938527859385e-39, PT ;  /* 0x001000000200780b */ /* 0x000fda0003f04200 */
[----:B------:R-:W-:Y:S05]  /*05d0*/  @P0 BRA P1, `(.L_x_4) ;  /* 0x0000000000100947 */ /* 0x000fea0000800000 */
[----:B------:R-:W-:-:S07]  /*05e0*/  MOV R2, 0x600 ;  /* 0x0000060000027802 */ /* 0x000fce0000000f00 */
[----:B------:R-:W-:Y:S05]  /*05f0*/  CALL.REL.NOINC `($__internal_0_$__cuda_sm20_div_rn_f64_full) ;  /* 0x0000000000787944 */ /* 0x000fea0003c00000 */
[----:B------:R-:W-:Y:S02]  /*0600*/  IMAD.MOV.U32 R4, RZ, RZ, R6 ;  /* 0x000000ffff047224 */ /* 0x000fe400078e0006 */
[----:B------:R-:W-:-:S07]  /*0610*/  IMAD.MOV.U32 R5, RZ, RZ, R7 ;  /* 0x000000ffff057224 */ /* 0x000fce00078e0007 */
.L_x_4:
[----:B------:R-:W-:Y:S05]  /*0620*/  BSYNC.RECONVERGENT B0 ;  /* 0x0000000000007941 */ /* 0x000fea0003800200 */
.L_x_3:
[----:B------:R-:W2:Y:S04]  /*0630*/  LDG.E.64 R6, desc[UR4][R14.64+-0x8] ;  /* 0xfffff8040e067981 */ /* 0x000ea8000c1e1b00 */
[----:B------:R-:W3:Y:S04]  /*0640*/  LDG.E.64 R2, desc[UR4][R14.64+-0x148] ;  /* 0xfffeb8040e027981 */ /* 0x000ee8000c1e1b00 */
[----:B------:R-:W4:Y:S04]  /*0650*/  LDG.E.64 R8, desc[UR4][R16.64+0x148] ;  /* 0x0001480410087981 */ /* 0x000f28000c1e1b00 */
[----:B------:R-:W4:Y:S04]  /*0660*/  LDG.E.64 R20, desc[UR4][R16.64+-0x148] ;  /* 0xfffeb80410147981 */ /* 0x000f28000c1e1b00 */
[----:B------:R-:W5:Y:S04]  /*0670*/  LDG.E.64 R18, desc[UR4][R14.64+0x8] ;  /* 0x000008040e127981 */ /* 0x000f68000c1e1b00 */
[----:B------:R-:W5:Y:S01]  /*0680*/  LDG.E.64 R10, desc[UR4][R14.64+0x148] ;  /* 0x000148040e0a7981 */ /* 0x000f62000c1e1b00 */
[----:B------:R-:W-:Y:S01]  /*0690*/  UMOV UR8, 0x99999999 ;  /* 0x9999999900087882 */ /* 0x000fe20000000000 */
[----:B------:R-:W-:Y:S01]  /*06a0*/  UMOV UR9, 0x3fb99999 ;  /* 0x3fb9999900097882 */ /* 0x000fe20000000000 */
[----:B--2---:R-:W-:-:S02]  /*06b0*/  DADD R22, R12, -R6 ;  /* 0x000000000c167229 */ /* 0x004fc40000000806 */
[----:B---3--:R-:W-:-:S06]  /*06c0*/  DADD R24, R12, -R2 ;  /* 0x000000000c187229 */ /* 0x008fcc0000000802 */
[--C-:B------:R-:W-:Y:S02]  /*06d0*/  DFMA R22, R22, -R4, R12.reuse ;  /* 0x800000041616722b */ /* 0x100fe4000000000c */
[----:B------:R-:W-:Y:S02]  /*06e0*/  DADD R12, R12, R12 ;  /* 0x000000000c0c7229 */ /* 0x000fe4000000000c */
[----:B----4-:R-:W-:-:S04]  /*06f0*/  DADD R8, R8, -R20 ;  /* 0x0000000008087229 */ /* 0x010fc80000000814 */
[----:B------:R-:W-:Y:S02]  /*0700*/  DFMA R22, R24, -R4, R22 ;  /* 0x800000041816722b */ /* 0x000fe40000000016 */
[----:B-----5:R-:W-:Y:S01]  /*0710*/  DADD R18, R18, -R12 ;  /* 0x0000000012127229 */ /* 0x020fe2000000080c */
[----:B------:R-:W0:Y:S01]  /*0720*/  LDC.64 R4, c[0x0][0x388] ;  /* 0x0000e200ff047b82 */ /* 0x000e220000000a00 */
[----:B------:R-:W-:-:S04]  /*0730*/  DADD R10, -R12, R10 ;  /* 0x000000000c0a7229 */ /* 0x000fc8000000010a */
[----:B------:R-:W-:Y:S01]  /*0740*/  DFMA R8, R8, -UR8, R22 ;  /* 0x8000000808087c2b */ /* 0x000fe20008000016 */
[----:B------:R-:W-:Y:S01]  /*0750*/  UMOV UR8, 0x47ae147a ;  /* 0x47ae147a00087882 */ /* 0x000fe20000000000 */
[----:B------:R-:W-:Y:S01]  /*0760*/  DADD R18, R6, R18 ;  /* 0x0000000006127229 */ /* 0x000fe20000000012 */
[----:B------:R-:W-:Y:S01]  /*0770*/  UMOV UR9, 0x3fb47ae1 ;  /* 0x3fb47ae100097882 */ /* 0x000fe20000000000 */
[----:B------:R-:W-:-:S06]  /*0780*/  DADD R10, R2, R10 ;  /* 0x00000000020a7229 */ /* 0x000fcc000000000a */
[----:B------:R-:W-:-:S08]  /*0790*/  DFMA R8, R18, UR8, R8 ;  /* 0x0000000812087c2b */ /* 0x000fd00008000008 */
[----:B------:R-:W-:Y:S01]  /*07a0*/  DFMA R8, R10, UR8, R8 ;  /* 0x000000080a087c2b */ /* 0x000fe20008000008 */
[----:B0-----:R-:W-:-:S06]  /*07b0*/  IMAD.WIDE.U32 R4, R0, 0x8, R4 ;  /* 0x0000000800047825 */ /* 0x001fcc00078e0004 */
[----:B------:R-:W-:Y:S01]  /*07c0*/  STG.E.64 desc[UR4][R4.64], R8 ;  /* 0x0000000804007986 */ /* 0x000fe2000c101b04 */
[----:B------:R-:W-:Y:S05]  /*07d0*/  EXIT ;  /* 0x000000000000794d */ /* 0x000fea0003800000 */
        .weak           $__internal_0_$__cuda_sm20_div_rn_f64_full
        .type           $__internal_0_$__cuda_sm20_div_rn_f64_full,@function
        .size           $__internal_0_$__cuda_sm20_div_rn_f64_full,(.L_x_41 - $__internal_0_$__cuda_sm20_div_rn_f64_full)
$__internal_0_$__cuda_sm20_div_rn_f64_full:
[C---:B------:R-:W-:Y:S01]  /*07e0*/  FSETP.GEU.AND P0, PT, |R3|.reuse, 1.469367938527859385e-39, PT ;  /* 0x001000000300780b */ /* 0x040fe20003f0e200 */
[----:B------:R-:W-:Y:S01]  /*07f0*/  IMAD.U32 R8, RZ, RZ, UR6 ;  /* 0x00000006ff087e24 */ /* 0x000fe2000f8e00ff */
[----:B------:R-:W-:Y:S01]  /*0800*/  LOP3.LUT R4, R3, 0x800fffff, RZ, 0xc0, !PT ;  /* 0x800fffff03047812 */ /* 0x000fe200078ec0ff */
[----:B------:R-:W-:Y:S01]  /*0810*/  IMAD.MOV.U32 R9, RZ, RZ, R3 ;  /* 0x000000ffff097224 */ /* 0x000fe200078e0003 */
[C---:B------:R-:W-:Y:S01]  /*0820*/  FSETP.GEU.AND P2, PT, |R7|.reuse, 1.469367938527859385e-39, PT ;  /* 0x001000000700780b */ /* 0x040fe20003f4e200 */
[----:B------:R-:W-:Y:S01]  /*0830*/  IMAD.U32 R10, RZ, RZ, UR6 ;  /* 0x00000006ff0a7e24 */ /* 0x000fe2000f8e00ff */
[----:B------:R-:W-:Y:S01]  /*0840*/  LOP3.LUT R11, R4, 0x3ff00000, RZ, 0xfc, !PT ;  /* 0x3ff00000040b7812 */ /* 0x000fe200078efcff */
[----:B------:R-:W-:Y:S01]  /*0850*/  IMAD.MOV.U32 R18, RZ, RZ, 0x1 ;  /* 0x00000001ff127424 */ /* 0x000fe200078e00ff */
[----:B------:R-:W-:Y:S01]  /*0860*/  LOP3.LUT R4, R7, 0x7ff00000, RZ, 0xc0, !PT ;  /* 0x7ff0000007047812 */ /* 0x000fe200078ec0ff */
[----:B------:R-:W-:Y:S01]  /*0870*/  BSSY.RECONVERGENT B1, `(.L_x_5) ;  /* 0x0000050000017945 */ /* 0x000fe20003800200 */
[----:B------:R-:W-:-:S03]  /*0880*/  LOP3.LUT R27, R3, 0x7ff00000, RZ, 0xc0, !PT ;  /* 0x7ff00000031b7812 */ /* 0x000fc600078ec0ff */
[----:B------:R-:W-:Y:S01]  /*0890*/  @!P0 DMUL R10, R8, 8.98846567431157953865e+307 ;  /* 0x7fe00000080a8828 */ /* 0x000fe20000000000 */
[----:B------:R-:W-:-:S03]  /*08a0*/  ISETP.GE.U32.AND P1, PT, R4, R27, PT ;  /* 0x0000001b0400720c */ /* 0x000fc60003f26070 */
[----:B------:R-:W-:Y:S02]  /*08b0*/  @!P2 LOP3.LUT R5, R9, 0x7ff00000, RZ, 0xc0, !PT ;  /* 0x7ff000000905a812 */ /* 0x000fe400078ec0ff */
[----:B------:R-:W0:Y:S02]  /*08c0*/  MUFU.RCP64H R19, R11 ;  /* 0x0000000b00137308 */ /* 0x000e240000001800 */
[----:B------:R-:W-:Y:S01]  /*08d0*/  @!P2 ISETP.GE.U32.AND P3, PT, R4, R5, PT ;  /* 0x000000050400a20c */ /* 0x000fe20003f66070 */
[----:B------:R-:W-:Y:S01]  /*08e0*/  IMAD.MOV.U32 R5, RZ, RZ, 0x1ca00000 ;  /* 0x1ca00000ff057424 */ /* 0x000fe200078e00ff */
[----:B------:R-:W-:-:S04]  /*08f0*/  @!P0 LOP3.LUT R27, R11, 0x7ff00000, RZ, 0xc0, !PT ;  /* 0x7ff000000b1b8812 */ /* 0x000fc800078ec0ff */
[----:B------:R-:W-:-:S04]  /*0900*/  @!P2 SEL R21, R5, 0x63400000, !P3 ;  /* 0x634000000515a807 */ /* 0x000fc80005800000 */
[----:B------:R-:W-:-:S04]  /*0910*/  @!P2 LOP3.LUT R24, R21, 0x80000000, R7, 0xf8, !PT ;  /* 0x800000001518a812 */ /* 0x000fc800078ef807 */
[----:B------:R-:W-:Y:S01]  /*0920*/  @!P2 LOP3.LUT R25, R24, 0x100000, RZ, 0xfc, !PT ;  /* 0x001000001819a812 */ /* 0x000fe200078efcff */
[----:B0-----:R-:W-:Y:S01]  /*0930*/  DFMA R22, R18, -R10, 1 ;  /* 0x3ff000001216742b */ /* 0x001fe2000000080a */
[----:B------:R-:W-:-:S07]  /*0940*/  @!P2 IMAD.MOV.U32 R24, RZ, RZ, RZ ;  /* 0x000000ffff18a224 */ /* 0x000fce00078e00ff */
[----:B------:R-:W-:-:S08]  /*0950*/  DFMA R22, R22, R22, R22 ;  /* 0x000000161616722b */ /* 0x000fd00000000016 */
[----:B------:R-:W-:Y:S01]  /*0960*/  DFMA R22, R18, R22, R18 ;  /* 0x000000161216722b */ /* 0x000fe20000000012 */
[----:B------:R-:W-:Y:S01]  /*0970*/  SEL R19, R5, 0x63400000, !P1 ;  /* 0x6340000005137807 */ /* 0x000fe20004800000 */
[----:B------:R-:W-:-:S03]  /*0980*/  IMAD.MOV.U32 R18, RZ, RZ, R6 ;  /* 0x000000ffff127224 */ /* 0x000fc600078e0006 */
[----:B------:R-:W-:-:S03]  /*0990*/  LOP3.LUT R19, R19, 0x800fffff, R7, 0xf8, !PT ;  /* 0x800fffff13137812 */ /* 0x000fc600078ef807 */
[----:B------:R-:W-:-:S03]  /*09a0*/  DFMA R20, R22, -R10, 1 ;  /* 0x3ff000001614742b */ /* 0x000fc6000000080a */
[----:B------:R-:W-:-:S05]  /*09b0*/  @!P2 DFMA R18, R18, 2, -R24 ;  /* 0x400000001212a82b */ /* 0x000fca0000000818 */
[----:B------:R-:W-:-:S08]  /*09c0*/  DFMA R20, R22, R20, R22 ;  /* 0x000000141614722b */ /* 0x000fd00000000016 */
[----:B------:R-:W-:-:S08]  /*09d0*/  DMUL R22, R20, R18 ;  /* 0x0000001214167228 */ /* 0x000fd00000000000 */
[----:B------:R-:W-:-:S08]  /*09e0*/  DFMA R24, R22, -R10, R18 ;  /* 0x8000000a1618722b */ /* 0x000fd00000000012 */
[----:B------:R-:W-:Y:S01]  /*09f0*/  DFMA R24, R20, R24, R22 ;  /* 0x000000181418722b */ /* 0x000fe20000000016 */
[----:B------:R-:W-:Y:S01]  /*0a00*/  IMAD.MOV.U32 R20, RZ, RZ, R4 ;  /* 0x000000ffff147224 */ /* 0x000fe200078e0004 */
[----:B------:R-:W-:Y:S01]  /*0a10*/  @!P2 LOP3.LUT R20, R19, 0x7ff00000, RZ, 0xc0, !PT ;  /* 0x7ff000001314a812 */ /* 0x000fe200078ec0ff */
[----:B------:R-:W-:-:S04]  /*0a20*/  VIADD R22, R27, 0xffffffff ;  /* 0xffffffff1b167836 */ /* 0x000fc80000000000 */
[----:B------:R-:W-:-:S05]  /*0a30*/  VIADD R21, R20, 0xffffffff ;  /* 0xffffffff14157836 */ /* 0x000fca0000000000 */
[----:B------:R-:W-:-:S04]  /*0a40*/  ISETP.GT.U32.AND P0, PT, R21, 0x7feffffe, PT ;  /* 0x7feffffe1500780c */ /* 0x000fc80003f04070 */
[----:B------:R-:W-:-:S13]  /*0a50*/  ISETP.GT.U32.OR P0, PT, R22, 0x7feffffe, P0 ;  /* 0x7feffffe1600780c */ /* 0x000fda0000704470 */
[----:B------:R-:W-:Y:S05]  /*0a60*/  @P0 BRA `(.L_x_6) ;  /* 0x00000000006c0947 */ /* 0x000fea0003800000 */
[----:B------:R-:W-:-:S04]  /*0a70*/  LOP3.LUT R7, R9, 0x7ff00000, RZ, 0xc0, !PT ;  /* 0x7ff0000009077812 */ /* 0x000fc800078ec0ff */
[CC--:B------:R-:W-:Y:S02]  /*0a80*/  VIADDMNMX R6, R4.reuse, -R7.reuse, 0xb9600000, !PT ;  /* 0xb960000004067446 */ /* 0x0c0fe40007800907 */
[----:B------:R-:W-:Y:S02]  /*0a90*/  ISETP.GE.U32.AND P0, PT, R4, R7, PT ;  /* 0x000000070400720c */ /* 0x000fe40003f06070 */
[----:B------:R-:W-:Y:S02]  /*0aa0*/  VIMNMX R6, PT, PT, R6, 0x46a00000, PT ;  /* 0x46a0000006067848 */ /* 0x000fe40003fe0100 */
[----:B------:R-:W-:-:S05]  /*0ab0*/  SEL R5, R5, 0x63400000, !P0 ;  /* 0x6340000005057807 */ /* 0x000fca0004000000 */
[----:B------:R-:W-:Y:S02]  /*0ac0*/  IMAD.IADD R20, R6, 0x1, -R5 ;  /* 0x0000000106147824 */ /* 0x000fe400078e0a05 */
[----:B------:R-:W-:Y:S02]  /*0ad0*/  IMAD.MOV.U32 R6, RZ, RZ, RZ ;  /* 0x000000ffff067224 */ /* 0x000fe400078e00ff */
[----:B------:R-:W-:-:S06]  /*0ae0*/  VIADD R7, R20, 0x7fe00000 ;  /* 0x7fe0000014077836 */ /* 0x000fcc0000000000 */
[----:B------:R-:W-:-:S10]  /*0af0*/  DMUL R4, R24, R6 ;  /* 0x0000000618047228 */ /* 0x000fd40000000000 */
[----:B------:R-:W-:-:S13]  /*0b00*/  FSETP.GTU.AND P0, PT, |R5|, 1.469367938527859385e-39, PT ;  /* 0x001000000500780b */ /* 0x000fda0003f0c200 */
[----:B------:R-:W-:Y:S05]  /*0b10*/  @P0 BRA `(.L_x_7) ;  /* 0x0000000000940947 */ /* 0x000fea0003800000 */
[----:B------:R-:W-:-:S06]  /*0b20*/  DFMA R10, R24, -R10, R18 ;  /* 0x8000000a180a722b */ /* 0x000fcc0000000012 */
[----:B------:R-:W-:-:S04]  /*0b30*/  IMAD.MOV.U32 R10, RZ, RZ, RZ ;  /* 0x000000ffff0a7224 */ /* 0x000fc800078e00ff */
[C---:B------:R-:W-:Y:S02]  /*0b40*/  FSETP.NEU.AND P0, PT, R11.reuse, RZ, PT ;  /* 0x000000ff0b00720b */ /* 0x040fe40003f0d000 */
[----:B------:R-:W-:-:S04]  /*0b50*/  LOP3.LUT R9, R11, 0x80000000, R9, 0x48, !PT ;  /* 0x800000000b097812 */ /* 0x000fc800078e4809 */
[----:B------:R-:W-:-:S07]  /*0b60*/  LOP3.LUT R11, R9, R7, RZ, 0xfc, !PT ;  /* 0x00000007090b7212 */ /* 0x000fce00078efcff */
[----:B------:R-:W-:Y:S05]  /*0b70*/  @!P0 BRA `(.L_x_7) ;  /* 0x00000000007c8947 */ /* 0x000fea0003800000 */
[----:B------:R-:W-:Y:S01]  /*0b80*/  IMAD.MOV R7, RZ, RZ, -R20 ;  /* 0x000000ffff077224 */ /* 0x000fe200078e0a14 */
[----:B------:R-:W-:Y:S01]  /*0b90*/  DMUL.RP R10, R24, R10 ;  /* 0x0000000a180a7228 */ /* 0x000fe20000008000 */
[----:B------:R-:W-:-:S06]  /*0ba0*/  IMAD.MOV.U32 R6, RZ, RZ, RZ ;  /* 0x000000ffff067224 */ /* 0x000fcc00078e00ff */
[----:B------:R-:W-:-:S03]  /*0bb0*/  DFMA R6, R4, -R6, R24 ;  /* 0x800000060406722b */ /* 0x000fc60000000018 */
[----:B------:R-:W-:-:S03]  /*0bc0*/  LOP3.LUT R9, R11, R9, RZ, 0x3c, !PT ;  /* 0x000000090b097212 */ /* 0x000fc600078e3cff */
[----:B------:R-:W-:-:S04]  /*0bd0*/  IADD3 R6, PT, PT, -R20, -0x43300000, RZ ;  /* 0xbcd0000014067810 */ /* 0x000fc80007ffe1ff */
[----:B------:R-:W-:-:S04]  /*0be0*/  FSETP.NEU.AND P0, PT, |R7|, R6, PT ;  /* 0x000000060700720b */ /* 0x000fc80003f0d200 */
[----:B------:R-:W-:Y:S02]  /*0bf0*/  FSEL R4, R10, R4, !P0 ;  /* 0x000000040a047208 */ /* 0x000fe40004000000 */
[----:B------:R-:W-:Y:S01]  /*0c00*/  FSEL R5, R9, R5, !P0 ;  /* 0x0000000509057208 */ /* 0x000fe20004000000 */
[----:B------:R-:W-:Y:S06]  /*0c10*/  BRA `(.L_x_7) ;  /* 0x0000000000547947 */ /* 0x000fec0003800000 */
.L_x_6:
[----:B------:R-:W-:-:S14]  /*0c20*/  DSETP.NAN.AND P0, PT, R6, R6, PT ;  /* 0x000000060600722a */ /* 0x000fdc0003f08000 */
[----:B------:R-:W-:Y:S05]  /*0c30*/  @P0 BRA `(.L_x_8) ;  /* 0x0000000000440947 */ /* 0x000fea0003800000 */
[----:B------:R-:W-:-:S14]  /*0c40*/  DSETP.NAN.AND P0, PT, R8, R8, PT ;  /* 0x000000080800722a */ /* 0x000fdc0003f08000 */
[----:B------:R-:W-:Y:S05]  /*0c50*/  @P0 BRA `(.L_x_9) ;  /* 0x0000000000300947 */ /* 0x000fea0003800000 */
[----:B------:R-:W-:Y:S01]  /*0c60*/  ISETP.NE.AND P0, PT, R20, R27, PT ;  /* 0x0000001b1400720c */ /* 0x000fe20003f05270 */
[----:B------:R-:W-:Y:S02]  /*0c70*/  IMAD.MOV.U32 R4, RZ, RZ, 0x0 ;  /* 0x00000000ff047424 */ /* 0x000fe400078e00ff */
[----:B------:R-:W-:-:S10]  /*0c80*/  IMAD.MOV.U32 R5, RZ, RZ, -0x80000 ;  /* 0xfff80000ff057424 */ /* 0x000fd400078e00ff */
[----:B------:R-:W-:Y:S05]  /*0c90*/  @!P0 BRA `(.L_x_7) ;  /* 0x0000000000348947 */ /* 0x000fea0003800000 */
[----:B------:R-:W-:Y:S02]  /*0ca0*/  ISETP.NE.AND P0, PT, R20, 0x7ff00000, PT ;  /* 0x7ff000001400780c */ /* 0x000fe40003f05270 */
[----:B------:R-:W-:Y:S02]  /*0cb0*/  LOP3.LUT R5, R7, 0x80000000, R9, 0x48, !PT ;  /* 0x8000000007057812 */ /* 0x000fe400078e4809 */
[----:B------:R-:W-:-:S13]  /*0cc0*/  ISETP.EQ.OR P0, PT, R27, RZ, !P0 ;  /* 0x000000ff1b00720c */ /* 0x000fda0004702670 */
[----:B------:R-:W-:Y:S01]  /*0cd0*/  @P0 LOP3.LUT R6, R5, 0x7ff00000, RZ, 0xfc, !PT ;  /* 0x7ff0000005060812 */ /* 0x000fe200078efcff */
[----:B------:R-:W-:Y:S02]  /*0ce0*/  @!P0 IMAD.MOV.U32 R4, RZ, RZ, RZ ;  /* 0x000000ffff048224 */ /* 0x000fe400078e00ff */
[----:B------:R-:W-:Y:S02]  /*0cf0*/  @P0 IMAD.MOV.U32 R4, RZ, RZ, RZ ;  /* 0x000000ffff040224 */ /* 0x000fe400078e00ff */
[----:B------:R-:W-:Y:S01]  /*0d00*/  @P0 IMAD.MOV.U32 R5, RZ, RZ, R6 ;  /* 0x000000ffff050224 */ /* 0x000fe200078e0006 */
[----:B------:R-:W-:Y:S06]  /*0d10*/  BRA `(.L_x_7) ;  /* 0x0000000000147947 */ /* 0x000fec0003800000 */
.L_x_9:
[----:B------:R-:W-:Y:S01]  /*0d20*/  LOP3.LUT R5, R9, 0x80000, RZ, 0xfc, !PT ;  /* 0x0008000009057812 */ /* 0x000fe200078efcff */
[----:B------:R-:W-:Y:S01]  /*0d30*/  IMAD.MOV.U32 R4, RZ, RZ, R8 ;  /* 0x000000ffff047224 */ /* 0x000fe200078e0008 */
[----:B------:R-:W-:Y:S06]  /*0d40*/  BRA `(.L_x_7) ;  /* 0x0000000000087947 */ /* 0x000fec0003800000 */
.L_x_8:
[----:B------:R-:W-:Y:S01]  /*0d50*/  LOP3.LUT R5, R7, 0x80000, RZ, 0xfc, !PT ;  /* 0x0008000007057812 */ /* 0x000fe200078efcff */
[----:B------:R-:W-:-:S07]  /*0d60*/  IMAD.MOV.U32 R4, RZ, RZ, R6 ;  /* 0x000000ffff047224 */ /* 0x000fce00078e0006 */
.L_x_7:
[----:B------:R-:W-:Y:S05]  /*0d70*/  BSYNC.RECONVERGENT B1 ;  /* 0x0000000000017941 */ /* 0x000fea0003800200 */
.L_x_5:
[----:B------:R-:W-:Y:S02]  /*0d80*/  IMAD.MOV.U32 R6, RZ, RZ, R4 ;  /* 0x000000ffff067224 */ /* 0x000fe400078e0004 */
[----:B------:R-:W-:Y:S02]  /*0d90*/  IMAD.MOV.U32 R7, RZ, RZ, R5 ;  /* 0x000000ffff077224 */ /* 0x000fe400078e0005 */
[----:B------:R-:W-:Y:S02]  /*0da0*/  IMAD.MOV.U32 R4, RZ, RZ, R2 ;  /* 0x000000ffff047224 */ /* 0x000fe400078e0002 */
[----:B------:R-:W-:-:S04]  /*0db0*/  IMAD.MOV.U32 R5, RZ, RZ, 0x0 ;  /* 0x00000000ff057424 */ /* 0x000fc800078e00ff */
[----:B------:R-:W-:Y:S05]  /*0dc0*/  RET.REL.NODEC R4 `(_Z21advection_diffusion2DPdS_S_S_S_) ;  /* 0xfffffff0048c7950 */ /* 0x000fea0003c3ffff */
.L_x_10:
        /* <DEDUP_REMOVED lines=11> */
.L_x_41:


//--------------------- .text._Z9update_uvPdS_S_S_ --------------------------
	.section	.text._Z9update_uvPdS_S_S_,"ax",@progbits
	.align	128
        .global         _Z9update_uvPdS_S_S_
        .type           _Z9update_uvPdS_S_S_,@function
        .size           _Z9update_uvPdS_S_S_,(.L_x_46 - _Z9update_uvPdS_S_S_)
        .other          _Z9update_uvPdS_S_S_,@"STO_CUDA_ENTRY STV_DEFAULT"
_Z9update_uvPdS_S_S_:
.text._Z9update_uvPdS_S_S_:
[----:B------:R-:W-:Y:S01]  /*0000*/  LDC R1, c[0x0][0x37c] ;  /* 0x0000df00ff017b82 */ /* 0x000fe20000000800 */
[----:B------:R-:W0:Y:S07]  /*0010*/  S2R R0, SR_TID.X ;  /* 0x0000000000007919 */ /* 0x000e2e0000002100 */
[----:B------:R-:W0:Y:S01]  /*0020*/  S2UR UR4, SR_CTAID.X ;  /* 0x00000000000479c3 */ /* 0x000e220000002500 */
[----:B------:R-:W1:Y:S07]  /*0030*/  S2R R11, SR_CTAID.Y ;  /* 0x00000000000b7919 */ /* 0x000e6e0000002600 */
[----:B------:R-:W0:Y:S02]  /*0040*/  LDC R3, c[0x0][0x360] ;  /* 0x0000d800ff037b82 */ /* 0x000e240000000800 */
[----:B0-----:R-:W-:Y:S01]  /*0050*/  IMAD R0, R3, UR4, R0 ;  /* 0x0000000403007c24 */ /* 0x001fe2000f8e0200 */
[----:B-1----:R-:W-:-:S04]  /*0060*/  ISETP.GT.U32.AND P0, PT, R11, 0x28, PT ;  /* 0x000000280b00780c */ /* 0x002fc80003f04070 */
[----:B------:R-:W-:-:S13]  /*0070*/  ISETP.GT.OR P0, PT, R0, 0x28, P0 ;  /* 0x000000280000780c */ /* 0x000fda0000704670 */
[----:B------:R-:W-:Y:S05]  /*0080*/  @P0 EXIT ;  /* 0x000000000000094d */ /* 0x000fea0003800000 */
[----:B------:R-:W0:Y:S01]  /*0090*/  LDC.64 R2, c[0x0][0x380] ;  /* 0x0000e000ff027b82 */ /* 0x000e220000000a00 */
[----:B------:R-:W1:Y:S01]  /*00a0*/  LDCU.64 UR4, c[0x0][0x358] ;  /* 0x00006b00ff0477ac */ /* 0x000e620008000a00 */
[----:B------:R-:W-:-:S06]  /*00b0*/  IMAD R11, R11, 0x29, R0 ;  /* 0x000000290b0b7824 */ /* 0x000fcc00078e0200 */
[----:B------:R-:W2:Y:S08]  /*00c0*/  LDC.64 R4, c[0x0][0x390] ;  /* 0x0000e400ff047b82 */ /* 0x000eb00000000a00 */
[----:B------:R-:W3:Y:S01]  /*00d0*/  LDC.64 R6, c[0x0][0x388] ;  /* 0x0000e200ff067b82 */ /* 0x000ee20000000a00 */
[----:B0-----:R-:W-:-:S07]  /*00e0*/  IMAD.WIDE R2, R11, 0x8, R2 ;  /* 0x000000080b027825 */ /* 0x001fce00078e0202 */
[----:B------:R-:W0:Y:S01]  /*00f0*/  LDC.64 R8, c[0x0][0x398] ;  /* 0x0000e600ff087b82 */ /* 0x000e220000000a00 */
[----:B-1----:R-:W4:Y:S01]  /*0100*/  LDG.E.64 R2, desc[UR4][R2.64] ;  /* 0x0000000402027981 */ /* 0x002f22000c1e1b00 */
[----:B--2---:R-:W-:-:S04]  /*0110*/  IMAD.WIDE R4, R11, 0x8, R4 ;  /* 0x000000080b047825 */ /* 0x004fc800078e0204 */
[C---:B---3--:R-:W-:Y:S01]  /*0120*/  IMAD.WIDE R6, R11.reuse, 0x8, R6 ;  /* 0x000000080b067825 */ /* 0x048fe200078e0206 */
[----:B----4-:R-:W-:Y:S05]  /*0130*/  STG.E.64 desc[UR4][R4.64], R2 ;  /* 0x0000000204007986 */ /* 0x010fea000c101b04 */
[----:B------:R-:W2:Y:S01]  /*0140*/  LDG.E.64 R6, desc[UR4][R6.64] ;  /* 0x0000000406067981 */ /* 0x000ea2000c1e1b00 */
[----:B0-----:R-:W-:-:S05]  /*0150*/  IMAD.WIDE R8, R11, 0x8, R8 ;  /* 0x000000080b087825 */ /* 0x001fca00078e0208 */
[----:B--2---:R-:W-:Y:S01]  /*0160*/  STG.E.64 desc[UR4][R8.64], R6 ;  /* 0x0000000608007986 */ /* 0x004fe2000c101b04 */
[----:B------:R-:W-:Y:S05]  /*0170*/  EXIT ;  /* 0x000000000000794d */ /* 0x000fea0003800000 */
.L_x_11:
        /* <DEDUP_REMOVED lines=16> */
.L_x_46:


//--------------------- .text._Z10boundary_pPd    --------------------------
	.section	.text._Z10boundary_pPd,"ax",@progbits
	.align	128
        .global         _Z10boundary_pPd
        .type           _Z10boundary_pPd,@function
        .size           _Z10boundary_pPd,(.L_x_47 - _Z10boundary_pPd)
        .other          _Z10boundary_pPd,@"STO_CUDA_ENTRY STV_DEFAULT"
_Z10boundary_pPd:
.text._Z10boundary_pPd:
[----:B------:R-:W-:Y:S01]  /*0000*/  LDC R1, c[0x0][0x37c] ;  /* 0x0000df00ff017b82 */ /* 0x000fe20000000800 */
[----:B------:R-:W0:Y:S07]  /*0010*/  S2R R0, SR_TID.X ;  /* 0x0000000000007919 */ /* 0x000e2e0000002100 */
[----:B------:R-:W0:Y:S01]  /*0020*/  S2UR UR4, SR_CTAID.X ;  /* 0x00000000000479c3 */ /* 0x000e220000002500 */
[----:B------:R-:W-:Y:S01]  /*0030*/  BSSY.RECONVERGENT B0, `(.L_x_12) ;  /* 0x0000012000007945 */ /* 0x000fe20003800200 */
[----:B------:R-:W1:Y:S06]  /*0040*/  S2R R5, SR_CTAID.Y ;  /* 0x0000000000057919 */ /* 0x000e6c0000002600 */
[----:B------:R-:W0:Y:S08]  /*0050*/  LDC R3, c[0x0][0x360] ;  /* 0x0000d800ff037b82 */ /* 0x000e300000000800 */
[----:B------:R-:W2:Y:S01]  /*0060*/  LDC.64 R6, c[0x0][0x380] ;  /* 0x0000e000ff067b82 */ /* 0x000ea20000000a00 */
[----:B0-----:R-:W-:Y:S01]  /*0070*/  IMAD R0, R3, UR4, R0 ;  /* 0x0000000403007c24 */ /* 0x001fe2000f8e0200 */
[----:B------:R-:W0:Y:S01]  /*0080*/  LDCU.64 UR4, c[0x0][0x358] ;  /* 0x00006b00ff0477ac */ /* 0x000e220008000a00 */
[----:B-1----:R-:W-:-:S03]  /*0090*/  ISETP.GT.U32.AND P1, PT, R5, 0x28, PT ;  /* 0x000000280500780c */ /* 0x002fc60003f24070 */
[C---:B------:R-:W-:Y:S02]  /*00a0*/  ISETP.GT.AND P0, PT, R0.reuse, 0x28, PT ;  /* 0x000000280000780c */ /* 0x040fe40003f04270 */
[C---:B------:R-:W-:Y:S02]  /*00b0*/  ISETP.NE.OR P2, PT, R0.reuse, RZ, P1 ;  /* 0x000000ff0000720c */ /* 0x040fe40000f45670 */
[C---:B------:R-:W-:Y:S02]  /*00c0*/  ISETP.NE.OR P3, PT, R5.reuse, RZ, P0 ;  /* 0x000000ff0500720c */ /* 0x040fe40000765670 */
[C---:B------:R-:W-:Y:S01]  /*00d0*/  ISETP.NE.OR P0, PT, R5.reuse, 0x28, P0 ;  /* 0x000000280500780c */ /* 0x040fe20000705670 */
[----:B------:R-:W-:Y:S01]  /*00e0*/  IMAD R5, R5, 0x29, R0 ;  /* 0x0000002905057824 */ /* 0x000fe200078e0200 */
[----:B------:R-:W-:-:S03]  /*00f0*/  ISETP.NE.OR P1, PT, R0, 0x28, P1 ;  /* 0x000000280000780c */ /* 0x000fc60000f25670 */
[----:B--2---:R-:W-:-:S04]  /*0100*/  IMAD.WIDE.U32 R2, R5, 0x8, R6 ;  /* 0x0000000805027825 */ /* 0x004fc800078e0006 */
[----:B------:R-:W-:Y:S01]  /*0110*/  IMAD.WIDE R6, R5, 0x8, R6 ;  /* 0x0000000805067825 */ /* 0x000fe200078e0206 */
[----:B0-----:R-:W-:Y:S06]  /*0120*/  @P2 BRA `(.L_x_13) ;  /* 0x0000000000082947 */ /* 0x001fec0003800000 */
[----:B------:R-:W2:Y:S04]  /*0130*/  LDG.E.64 R4, desc[UR4][R2.64+0x8] ;  /* 0x0000080402047981 */ /* 0x000ea8000c1e1b00 */
[----:B--2---:R0:W-:Y:S02]  /*0140*/  STG.E.64 desc[UR4][R2.64], R4 ;  /* 0x0000000402007986 */ /* 0x0041e4000c101b04 */
.L_x_13:
[----:B------:R-:W-:Y:S05]  /*0150*/  BSYNC.RECONVERGENT B0 ;  /* 0x0000000000007941 */ /* 0x000fea0003800200 */
.L_x_12:
[----:B------:R-:W-:Y:S04]  /*0160*/  BSSY.RECONVERGENT B0, `(.L_x_14) ;  /* 0x0000004000007945 */ /* 0x000fe80003800200 */
[----:B------:R-:W-:Y:S05]  /*0170*/  @P1 BRA `(.L_x_15) ;  /* 0x0000000000081947 */ /* 0x000fea0003800000 */
[----:B0-----:R-:W2:Y:S04]  /*0180*/  LDG.E.64 R4, desc[UR4][R6.64+-0x8] ;  /* 0xfffff80406047981 */ /* 0x001ea8000c1e1b00 */
[----:B--2---:R1:W-:Y:S02]  /*0190*/  STG.E.64 desc[UR4][R2.64], R4 ;  /* 0x0000000402007986 */ /* 0x0043e4000c101b04 */
.L_x_15:
[----:B------:R-:W-:Y:S05]  /*01a0*/  BSYNC.RECONVERGENT B0 ;  /* 0x0000000000007941 */ /* 0x000fea0003800200 */
.L_x_14:
[----:B------:R-:W-:Y:S04]  /*01b0*/  BSSY.RECONVERGENT B0, `(.L_x_16) ;  /* 0x0000004000007945 */ /* 0x000fe80003800200 */
[----:B------:R-:W-:Y:S05]  /*01c0*/  @P3 BRA `(.L_x_17) ;  /* 0x0000000000083947 */ /* 0x000fea0003800000 */
[----:B01----:R-:W2:Y:S04]  /*01d0*/  LDG.E.64 R2, desc[UR4][R6.64+0x148] ;  /* 0x0001480406027981 */ /* 0x003ea8000c1e1b00 */
[----:B--2---:R2:W-:Y:S02]  /*01e0*/  STG.E.64 desc[UR4][R6.64], R2 ;  /* 0x0000000206007986 */ /* 0x0045e4000c101b04 */
.L_x_17:
[----:B------:R-:W-:Y:S05]  /*01f0*/  BSYNC.RECONVERGENT B0 ;  /* 0x0000000000007941 */ /* 0x000fea0003800200 */
.L_x_16:
[----:B------:R-:W-:Y:S05]  /*0200*/  @P0 EXIT ;  /* 0x000000000000094d */ /* 0x000fea0003800000 */
[----:B------:R-:W-:Y:S01]  /*0210*/  STG.E.64 desc[UR4][R6.64], RZ ;  /* 0x000000ff06007986 */ /* 0x000fe2000c101b04 */
[----:B------:R-:W-:Y:S05]  /*0220*/  EXIT ;  /* 0x000000000000794d */ /* 0x000fea0003800000 */
.L_x_18:
        /* <DEDUP_REMOVED lines=13> */
.L_x_47:


//--------------------- .text._Z6calc_pPdS_S_     --------------------------
	.section	.text._Z6calc_pPdS_S_,"ax",@progbits
	.align	128
        .global         _Z6calc_pPdS_S_
        .type           _Z6calc_pPdS_S_,@function
        .size           _Z6calc_pPdS_S_,(.L_x_42 - _Z6calc_pPdS_S_)
        .other          _Z6calc_pPdS_S_,@"STO_CUDA_ENTRY STV_DEFAULT"
_Z6calc_pPdS_S_:
.text._Z6calc_pPdS_S_:
        /* <DEDUP_REMOVED lines=13> */
[----:B------:R-:W-:-:S06]  /*00d0*/  IMAD R0, R7, 0x29, R0 ;  /* 0x0000002907007824 */ /* 0x000fcc00078e0200 */
[----:B------:R-:W2:Y:S01]  /*00e0*/  LDC.64 R14, c[0x0][0x390] ;  /* 0x0000e400ff0e7b82 */ /* 0x000ea20000000a00 */
[----:B0-----:R-:W-:-:S05]  /*00f0*/  IMAD.WIDE.U32 R4, R0, 0x8, R4 ;  /* 0x0000000800047825 */ /* 0x001fca00078e0004 */
[----:B-1----:R-:W3:Y:S01]  /*0100*/  LDG.E.64 R10, desc[UR4][R4.64+0x148] ;  /* 0x00014804040a7981 */ /* 0x002ee2000c1e1b00 */
[----:B--2---:R-:W-:-:S03]  /*0110*/  IMAD.WIDE.U32 R14, R0, 0x8, R14 ;  /* 0x00000008000e7825 */ /* 0x004fc600078e000e */
[----:B------:R-:W3:Y:S04]  /*0120*/  LDG.E.64 R12, desc[UR4][R4.64+-0x148] ;  /* 0xfffeb804040c7981 */ /* 0x000ee8000c1e1b00 */
[----:B------:R-:W2:Y:S04]  /*0130*/  LDG.E.64 R6, desc[UR4][R4.64+0x8] ;  /* 0x0000080404067981 */ /* 0x000ea8000c1e1b00 */
[----:B------:R-:W4:Y:S04]  /*0140*/  LDG.E.64 R14, desc[UR4][R14.64] ;  /* 0x000000040e0e7981 */ /* 0x000f28000c1e1b00 */
[----:B------:R0:W2:Y:S01]  /*0150*/  LDG.E.64 R8, desc[UR4][R4.64+-0x8] ;  /* 0xfffff80404087981 */ /* 0x0000a2000c1e1b00 */
[----:B------:R-:W1:Y:S01]  /*0160*/  MUFU.RCP64H R17, 0.0099999979138374328613 ;  /* 0x3f847ae100117908 */ /* 0x000e620000001800 */
[----:B------:R-:W-:-:S02]  /*0170*/  IMAD.MOV.U32 R2, RZ, RZ, 0x47ae147c ;  /* 0x47ae147cff027424 */ /* 0x000fc400078e00ff */
[----:B------:R-:W-:Y:S02]  /*0180*/  IMAD.MOV.U32 R3, RZ, RZ, 0x3f847ae1 ;  /* 0x3f847ae1ff037424 */ /* 0x000fe400078e00ff */
[----:B------:R-:W-:Y:S01]  /*0190*/  IMAD.MOV.U32 R16, RZ, RZ, 0x1 ;  /* 0x00000001ff107424 */ /* 0x000fe200078e00ff */
[----:B------:R-:W-:Y:S01]  /*01a0*/  UMOV UR8, 0x9999999a ;  /* 0x9999999a00087882 */ /* 0x000fe20000000000 */
[----:B------:R-:W-:-:S04]  /*01b0*/  UMOV UR9, 0x3fa99999 ;  /* 0x3fa9999900097882 */ /* 0x000fc80000000000 */
[----:B-1----:R-:W-:Y:S01]  /*01c0*/  DFMA R18, R16, -R2, 1 ;  /* 0x3ff000001012742b */ /* 0x002fe20000000802 */
[----:B------:R-:W-:Y:S01]  /*01d0*/  UMOV UR6, 0x47ae147c ;  /* 0x47ae147c00067882 */ /* 0x000fe20000000000 */
[----:B------:R-:W-:-:S06]  /*01e0*/  UMOV UR7, 0x3f647ae1 ;  /* 0x3f647ae100077882 */ /* 0x000fcc0000000000 */
[----:B------:R-:W-:-:S08]  /*01f0*/  DFMA R18, R18, R18, R18 ;  /* 0x000000121212722b */ /* 0x000fd00000000012 */
[----:B------:R-:W-:-:S08]  /*0200*/  DFMA R18, R16, R18, R16 ;  /* 0x000000121012722b */ /* 0x000fd00000000010 */
[----:B0-----:R-:W-:-:S08]  /*0210*/  DFMA R4, R18, -R2, 1 ;  /* 0x3ff000001204742b */ /* 0x001fd00000000802 */
[----:B------:R-:W-:Y:S01]  /*0220*/  DFMA R4, R18, R4, R18 ;  /* 0x000000041204722b */ /* 0x000fe20000000012 */
[----:B------:R-:W-:Y:S01]  /*0230*/  BSSY.RECONVERGENT B0, `(.L_x_19) ;  /* 0x0000014000007945 */ /* 0x000fe20003800200 */
[----:B---3--:R-:W-:Y:S02]  /*0240*/  DADD R10, R10, R12 ;  /* 0x000000000a0a7229 */ /* 0x008fe4000000000c */
[----:B----4-:R-:W-:-:S06]  /*0250*/  DMUL R12, R14, UR8 ;  /* 0x000000080e0c7c28 */ /* 0x010fcc0008000000 */
[----:B------:R-:W-:Y:S02]  /*0260*/  DMUL R10, R10, UR6 ;  /* 0x000000060a0a7c28 */ /* 0x000fe40008000000 */
[----:B--2---:R-:W-:Y:S02]  /*0270*/  DADD R6, R6, R8 ;  /* 0x0000000006067229 */ /* 0x004fe40000000008 */
[----:B------:R-:W-:-:S06]  /*0280*/  DMUL R12, R12, UR8 ;  /* 0x000000080c0c7c28 */ /* 0x000fcc0008000000 */
[----:B------:R-:W-:Y:S02]  /*0290*/  DFMA R6, R6, UR6, R10 ;  /* 0x0000000606067c2b */ /* 0x000fe4000800000a */
[----:B------:R-:W-:Y:S01]  /*02a0*/  DMUL R12, R12, UR8 ;  /* 0x000000080c0c7c28 */ /* 0x000fe20008000000 */
[----:B------:R-:W-:Y:S01]  /*02b0*/  UMOV UR6, 0x9999999a ;  /* 0x9999999a00067882 */ /* 0x000fe20000000000 */
[----:B------:R-:W-:-:S06]  /*02c0*/  UMOV UR7, 0x3fa99999 ;  /* 0x3fa9999900077882 */ /* 0x000fcc0000000000 */
[----:B------:R-:W-:-:S08]  /*02d0*/  DFMA R12, R12, -UR6, R6 ;  /* 0x800000060c0c7c2b */ /* 0x000fd00008000006 */
[----:B------:R-:W-:-:S08]  /*02e0*/  DMUL R6, R12, R4 ;  /* 0x000000040c067228 */ /* 0x000fd00000000000 */
[----:B------:R-:W-:-:S08]  /*02f0*/  DFMA R2, R6, -R2, R12 ;  /* 0x800000020602722b */ /* 0x000fd0000000000c */
[----:B------:R-:W-:Y:S01]  /*0300*/  DFMA R2, R4, R2, R6 ;  /* 0x000000020402722b */ /* 0x000fe20000000006 */
[----:B------:R-:W-:-:S09]  /*0310*/  FSETP.GEU.AND P1, PT, |R13|, 6.5827683646048100446e-37, PT ;  /* 0x036000000d00780b */ /* 0x000fd20003f2e200 */
[----:B------:R-:W-:-:S05]  /*0320*/  FFMA R4, RZ, 1.0349999666213989258, R3 ;  /* 0x3f847ae1ff047823 */ /* 0x000fca0000000003 */
[----:B------:R-:W-:-:S13]  /*0330*/  FSETP.GT.AND P0, PT, |R4|, 1.469367938527859385e-39, PT ;  /* 0x001000000400780b */ /* 0x000fda0003f04200 */
[----:B------:R-:W-:Y:S05]  /*0340*/  @P0 BRA P1, `(.L_x_20) ;  /* 0x0000000000080947 */ /* 0x000fea0000800000 */
[----:B------:R-:W-:-:S07]  /*0350*/  MOV R6, 0x370 ;  /* 0x0000037000067802 */ /* 0x000fce0000000f00 */
[----:B------:R-:W-:Y:S05]  /*0360*/  CALL.REL.NOINC `($__internal_1_$__cuda_sm20_div_rn_f64_full) ;  /* 0x0000000000147944 */ /* 0x000fea0003c00000 */
.L_x_20:
[----:B------:R-:W-:Y:S05]  /*0370*/  BSYNC.RECONVERGENT B0 ;  /* 0x0000000000007941 */ /* 0x000fea0003800200 */
.L_x_19:
[----:B------:R-:W0:Y:S02]  /*0380*/  LDC.64 R4, c[0x0][0x380] ;  /* 0x0000e000ff047b82 */ /* 0x000e240000000a00 */
[----:B0-----:R-:W-:-:S05]  /*0390*/  IMAD.WIDE.U32 R4, R0, 0x8, R4 ;  /* 0x0000000800047825 */ /* 0x001fca00078e0004 */
[----:B------:R-:W-:Y:S01]  /*03a0*/  STG.E.64 desc[UR4][R4.64], R2 ;  /* 0x0000000204007986 */ /* 0x000fe2000c101b04 */
[----:B------:R-:W-:Y:S05]  /*03b0*/  EXIT ;  /* 0x000000000000794d */ /* 0x000fea0003800000 */
        .weak           $__internal_1_$__cuda_sm20_div_rn_f64_full
        .type           $__internal_1_$__cuda_sm20_div_rn_f64_full,@function
        .size           $__internal_1_$__cuda_sm20_div_rn_f64_full,(.L_x_42 - $__internal_1_$__cuda_sm20_div_rn_f64_full)
$__internal_1_$__cuda_sm20_div_rn_f64_full:
[----:B------:R-:W-:Y:S01]  /*03c0*/  IMAD.MOV.U32 R3, RZ, RZ, 0x3ff47ae1 ;  /* 0x3ff47ae1ff037424 */ /* 0x000fe200078e00ff */
[----:B------:R-:W-:Y:S01]  /*03d0*/  BSSY.RECONVERGENT B1, `(.L_x_21) ;  /* 0x000004c000017945 */ /* 0x000fe20003800200 */
[----:B------:R-:W-:Y:S02]  /*03e0*/  IMAD.MOV.U32 R2, RZ, RZ, 0x47ae147c ;  /* 0x47ae147cff027424 */ /* 0x000fe400078e00ff */
[----:B------:R-:W0:Y:S01]  /*03f0*/  MUFU.RCP64H R9, R3 ;  /* 0x0000000300097308 */ /* 0x000e220000001800 */
[----:B------:R-:W-:Y:S02]  /*0400*/  IMAD.MOV.U32 R8, RZ, RZ, 0x1 ;  /* 0x00000001ff087424 */ /* 0x000fe400078e00ff */
[----:B------:R-:W-:Y:S02]  /*0410*/  IMAD.MOV.U32 R5, RZ, RZ, R13 ;  /* 0x000000ffff057224 */ /* 0x000fe400078e000d */
[----:B------:R-:W-:Y:S02]  /*0420*/  IMAD.MOV.U32 R13, RZ, RZ, 0x1ca00000 ;  /* 0x1ca00000ff0d7424 */ /* 0x000fe400078e00ff */
[----:B------:R-:W-:Y:S01]  /*0430*/  IMAD.MOV.U32 R4, RZ, RZ, R12 ;  /* 0x000000ffff047224 */ /* 0x000fe200078e000c */
[C---:B------:R-:W-:Y:S01]  /*0440*/  FSETP.GEU.AND P1, PT, |R5|.reuse, 1.469367938527859385e-39, PT ;  /* 0x001000000500780b */ /* 0x040fe20003f2e200 */
[----:B------:R-:W-:Y:S01]  /*0450*/  IMAD.MOV.U32 R19, RZ, RZ, 0x3f800000 ;  /* 0x3f800000ff137424 */ /* 0x000fe200078e00ff */
[----:B------:R-:W-:-:S03]  /*0460*/  LOP3.LUT R7, R5, 0x7ff00000, RZ, 0xc0, !PT ;  /* 0x7ff0000005077812 */ /* 0x000fc600078ec0ff */
[----:B------:R-:W-:Y:S01]  /*0470*/  VIADD R20, R19, 0xffffffff ;  /* 0xffffffff13147836 */ /* 0x000fe20000000000 */
[----:B------:R-:W-:Y:S01]  /*0480*/  ISETP.GE.U32.AND P0, PT, R7, 0x3f800000, PT ;  /* 0x3f8000000700780c */ /* 0x000fe20003f06070 */
[----:B------:R-:W-:Y:S01]  /*0490*/  IMAD.MOV.U32 R18, RZ, RZ, R7 ;  /* 0x000000ffff127224 */ /* 0x000fe200078e0007 */
[----:B0-----:R-:W-:Y:S02]  /*04a0*/  DFMA R10, R8, -R2, 1 ;  /* 0x3ff00000080a742b */ /* 0x001fe40000000802 */
[----:B------:R-:W-:-:S06]  /*04b0*/  SEL R13, R13, 0x63400000, !P0 ;  /* 0x634000000d0d7807 */ /* 0x000fcc0004000000 */
[----:B------:R-:W-:-:S08]  /*04c0*/  DFMA R10, R10, R10, R10 ;  /* 0x0000000a0a0a722b */ /* 0x000fd0000000000a */
[----:B------:R-:W-:Y:S01]  /*04d0*/  DFMA R14, R8, R10, R8 ;  /* 0x0000000a080e722b */ /* 0x000fe20000000008 */
[C-C-:B------:R-:W-:Y:S02]  /*04e0*/  @!P1 LOP3.LUT R10, R13.reuse, 0x80000000, R5.reuse, 0xf8, !PT ;  /* 0x800000000d0a9812 */ /* 0x140fe400078ef805 */
[----:B------:R-:W-:Y:S02]  /*04f0*/  LOP3.LUT R9, R13, 0x800fffff, R5, 0xf8, !PT ;  /* 0x800fffff0d097812 */ /* 0x000fe400078ef805 */
[----:B------:R-:W-:Y:S01]  /*0500*/  @!P1 LOP3.LUT R11, R10, 0x100000, RZ, 0xfc, !PT ;  /* 0x001000000a0b9812 */ /* 0x000fe200078efcff */
[----:B------:R-:W-:Y:S01]  /*0510*/  @!P1 IMAD.MOV.U32 R10, RZ, RZ, RZ ;  /* 0x000000ffff0a9224 */ /* 0x000fe200078e00ff */
[----:B------:R-:W-:Y:S01]  /*0520*/  MOV R8, R4 ;  /* 0x0000000400087202 */ /* 0x000fe20000000f00 */
[----:B------:R-:W-:-:S05]  /*0530*/  DFMA R16, R14, -R2, 1 ;  /* 0x3ff000000e10742b */ /* 0x000fca0000000802 */
[----:B------:R-:W-:-:S03]  /*0540*/  @!P1 DFMA R8, R8, 2, -R10 ;  /* 0x400000000808982b */ /* 0x000fc6000000080a */
[----:B------:R-:W-:-:S07]  /*0550*/  DFMA R16, R14, R16, R14 ;  /* 0x000000100e10722b */ /* 0x000fce000000000e */
[----:B------:R-:W-:Y:S01]  /*0560*/  @!P1 LOP3.LUT R18, R9, 0x7ff00000, RZ, 0xc0, !PT ;  /* 0x7ff0000009129812 */ /* 0x000fe200078ec0ff */
[----:B------:R-:W-:-:S04]  /*0570*/  DMUL R10, R16, R8 ;  /* 0x00000008100a7228 */ /* 0x000fc80000000000 */
[----:B------:R-:W-:-:S04]  /*0580*/  VIADD R12, R18, 0xffffffff ;  /* 0xffffffff120c7836 */ /* 0x000fc80000000000 */
[----:B------:R-:W-:Y:S01]  /*0590*/  DFMA R14, R10, -R2, R8 ;  /* 0x800000020a0e722b */ /* 0x000fe20000000008 */
[----:B------:R-:W-:-:S04]  /*05a0*/  ISETP.GT.U32.AND P0, PT, R12, 0x7feffffe, PT ;  /* 0x7feffffe0c00780c */ /* 0x000fc80003f04070 */
[----:B------:R-:W-:-:S03]  /*05b0*/  ISETP.GT.U32.OR P0, PT, R20, 0x7feffffe, P0 ;  /* 0x7feffffe1400780c */ /* 0x000fc60000704470 */
[----:B------:R-:W-:-:S10]  /*05c0*/  DFMA R10, R16, R14, R10 ;  /* 0x0000000e100a722b */ /* 0x000fd4000000000a */
[----:B------:R-:W-:Y:S05]  /*05d0*/  @P0 BRA `(.L_x_22) ;  /* 0x0000000000680947 */ /* 0x000fea0003800000 */
[----:B------:R-:W-:-:S05]  /*05e0*/  IMAD.MOV.U32 R4, RZ, RZ, 0x3f800000 ;  /* 0x3f800000ff047424 */ /* 0x000fca00078e00ff */
[----:B------:R-:W-:-:S04]  /*05f0*/  VIADDMNMX R7, R7, -R4, 0xb9600000, !PT ;  /* 0xb960000007077446 */ /* 0x000fc80007800904 */
[----:B------:R-:W-:-:S05]  /*0600*/  VIMNMX R4, PT, PT, R7, 0x46a00000, PT ;  /* 0x46a0000007047848 */ /* 0x000fca0003fe0100 */
[----:B------:R-:W-:Y:S02]  /*0610*/  IMAD.IADD R7, R4, 0x1, -R13 ;  /* 0x0000000104077824 */ /* 0x000fe400078e0a0d */
[----:B------:R-:W-:-:S03]  /*0620*/  IMAD.MOV.U32 R4, RZ, RZ, RZ ;  /* 0x000000ffff047224 */ /* 0x000fc600078e00ff */
[----:B------:R-:W-:-:S06]  /*0630*/  IADD3 R5, PT, PT, R7, 0x7fe00000, RZ ;  /* 0x7fe0000007057810 */ /* 0x000fcc0007ffe0ff */
[----:B------:R-:W-:-:S10]  /*0640*/  DMUL R12, R10, R4 ;  /* 0x000000040a0c7228 */ /* 0x000fd40000000000 */
[----:B------:R-:W-:-:S13]  /*0650*/  FSETP.GTU.AND P0, PT, |R13|, 1.469367938527859385e-39, PT ;  /* 0x001000000d00780b */ /* 0x000fda0003f0c200 */
[----:B------:R-:W-:Y:S05]  /*0660*/  @P0 BRA `(.L_x_23) ;  /* 0x0000000000880947 */ /* 0x000fea0003800000 */
[----:B------:R-:W-:Y:S01]  /*0670*/  DFMA R2, R10, -R2, R8 ;  /* 0x800000020a02722b */ /* 0x000fe20000000008 */
[----:B------:R-:W-:-:S09]  /*0680*/  IMAD.MOV.U32 R4, RZ, RZ, RZ ;  /* 0x000000ffff047224 */ /* 0x000fd200078e00ff */
[C---:B------:R-:W-:Y:S02]  /*0690*/  FSETP.NEU.AND P0, PT, R3.reuse, RZ, PT ;  /* 0x000000ff0300720b */ /* 0x040fe40003f0d000 */
[----:B------:R-:W-:-:S04]  /*06a0*/  LOP3.LUT R2, R3, 0x3f847ae1, RZ, 0x3c, !PT ;  /* 0x3f847ae103027812 */ /* 0x000fc800078e3cff */
[----:B------:R-:W-:-:S04]  /*06b0*/  LOP3.LUT R9, R2, 0x80000000, RZ, 0xc0, !PT ;  /* 0x8000000002097812 */ /* 0x000fc800078ec0ff */
[----:B------:R-:W-:-:S03]  /*06c0*/  LOP3.LUT R5, R9, R5, RZ, 0xfc, !PT ;  /* 0x0000000509057212 */ /* 0x000fc600078efcff */
[----:B------:R-:W-:Y:S05]  /*06d0*/  @!P0 BRA `(.L_x_23) ;  /* 0x00000000006c8947 */ /* 0x000fea0003800000 */
[----:B------:R-:W-:Y:S01]  /*06e0*/  IMAD.MOV R3, RZ, RZ, -R7 ;  /* 0x000000ffff037224 */ /* 0x000fe200078e0a07 */
[----:B------:R-:W-:Y:S01]  /*06f0*/  DMUL.RP R4, R10, R4 ;  /* 0x000000040a047228 */ /* 0x000fe20000008000 */
[----:B------:R-:W-:Y:S01]  /*0700*/  IMAD.MOV.U32 R2, RZ, RZ, RZ ;  /* 0x000000ffff027224 */ /* 0x000fe200078e00ff */
[----:B------:R-:W-:-:S05]  /*0710*/  IADD3 R7, PT, PT, -R7, -0x43300000, RZ ;  /* 0xbcd0000007077810 */ /* 0x000fca0007ffe1ff */
[----:B------:R-:W-:-:S03]  /*0720*/  DFMA R2, R12, -R2, R10 ;  /* 0x800000020c02722b */ /* 0x000fc6000000000a */
[----:B------:R-:W-:-:S07]  /*0730*/  LOP3.LUT R9, R5, R9, RZ, 0x3c, !PT ;  /* 0x0000000905097212 */ /* 0x000fce00078e3cff */
[----:B------:R-:W-:-:S04]  /*0740*/  FSETP.NEU.AND P0, PT, |R3|, R7, PT ;  /* 0x000000070300720b */ /* 0x000fc80003f0d200 */
[----:B------:R-:W-:Y:S02]  /*0750*/  FSEL R12, R4, R12, !P0 ;  /* 0x0000000c040c7208 */ /* 0x000fe40004000000 */
[----:B------:R-:W-:Y:S01]  /*0760*/  FSEL R13, R9, R13, !P0 ;  /* 0x0000000d090d7208 */ /* 0x000fe20004000000 */
[----:B------:R-:W-:Y:S06]  /*0770*/  BRA `(.L_x_23) ;  /* 0x0000000000447947 */ /* 0x000fec0003800000 */
.L_x_22:
[----:B------:R-:W-:-:S14]  /*0780*/  DSETP.NAN.AND P0, PT, R4, R4, PT ;  /* 0x000000040400722a */ /* 0x000fdc0003f08000 */
[----:B------:R-:W-:Y:S05]  /*0790*/  @P0 BRA `(.L_x_24) ;  /* 0x0000000000340947 */ /* 0x000fea0003800000 */
[----:B------:R-:W-:Y:S01]  /*07a0*/  ISETP.NE.AND P0, PT, R18, R19, PT ;  /* 0x000000131200720c */ /* 0x000fe20003f05270 */
[----:B------:R-:W-:Y:S02]  /*07b0*/  IMAD.MOV.U32 R12, RZ, RZ, 0x0 ;  /* 0x00000000ff0c7424 */ /* 0x000fe400078e00ff */
[----:B------:R-:W-:-:S10]  /*07c0*/  IMAD.MOV.U32 R13, RZ, RZ, -0x80000 ;  /* 0xfff80000ff0d7424 */ /* 0x000fd400078e00ff */
[----:B------:R-:W-:Y:S05]  /*07d0*/  @!P0 BRA `(.L_x_23) ;  /* 0x00000000002c8947 */ /* 0x000fea0003800000 */
[----:B------:R-:W-:Y:S02]  /*07e0*/  ISETP.NE.AND P0, PT, R18, 0x7ff00000, PT ;  /* 0x7ff000001200780c */ /* 0x000fe40003f05270 */
[----:B------:R-:W-:Y:S02]  /*07f0*/  LOP3.LUT R4, R5, 0x3f847ae1, RZ, 0x3c, !PT ;  /* 0x3f847ae105047812 */ /* 0x000fe400078e3cff */
[----:B------:R-:W-:Y:S02]  /*0800*/  ISETP.EQ.OR P0, PT, R19, RZ, !P0 ;  /* 0x000000ff1300720c */ /* 0x000fe40004702670 */
[----:B------:R-:W-:-:S11]  /*0810*/  LOP3.LUT R13, R4, 0x80000000, RZ, 0xc0, !PT ;  /* 0x80000000040d7812 */ /* 0x000fd600078ec0ff */
[----:B------:R-:W-:Y:S01]  /*0820*/  @P0 LOP3.LUT R2, R13, 0x7ff00000, RZ, 0xfc, !PT ;  /* 0x7ff000000d020812 */ /* 0x000fe200078efcff */
[----:B------:R-:W-:Y:S01]  /*0830*/  @!P0 IMAD.MOV.U32 R12, RZ, RZ, RZ ;  /* 0x000000ffff0c8224 */ /* 0x000fe200078e00ff */
[----:B------:R-:W-:-:S03]  /*0840*/  @P0 MOV R12, RZ ;  /* 0x000000ff000c0202 */ /* 0x000fc60000000f00 */
[----:B------:R-:W-:Y:S01]  /*0850*/  @P0 IMAD.MOV.U32 R13, RZ, RZ, R2 ;  /* 0x000000ffff0d0224 */ /* 0x000fe200078e0002 */
[----:B------:R-:W-:Y:S06]  /*0860*/  BRA `(.L_x_23) ;  /* 0x0000000000087947 */ /* 0x000fec0003800000 */
.L_x_24:
[----:B------:R-:W-:Y:S01]  /*0870*/  LOP3.LUT R13, R5, 0x80000, RZ, 0xfc, !PT ;  /* 0x00080000050d7812 */ /* 0x000fe200078efcff */
[----:B------:R-:W-:-:S07]  /*0880*/  IMAD.MOV.U32 R12, RZ, RZ, R4 ;  /* 0x000000ffff0c7224 */ /* 0x000fce00078e0004 */
.L_x_23:
[----:B------:R-:W-:Y:S05]  /*0890*/  BSYNC.RECONVERGENT B1 ;  /* 0x0000000000017941 */ /* 0x000fea0003800200 */
.L_x_21:
[----:B------:R-:W-:Y:S02]  /*08a0*/  IMAD.MOV.U32 R7, RZ, RZ, 0x0 ;  /* 0x00000000ff077424 */ /* 0x000fe400078e00ff */
[----:B------:R-:W-:Y:S02]  /*08b0*/  IMAD.MOV.U32 R2, RZ, RZ, R12 ;  /* 0x000000ffff027224 */ /* 0x000fe400078e000c */
[----:B------:R-:W-:Y:S01]  /*08c0*/  IMAD.MOV.U32 R3, RZ, RZ, R13 ;  /* 0x000000ffff037224 */ /* 0x000fe200078e000d */
[----:B------:R-:W-:Y:S06]  /*08d0*/  RET.REL.NODEC R6 `(_Z6calc_pPdS_S_) ;  /* 0xfffffff406c87950 */ /* 0x000fec0003c3ffff */
.L_x_25:
        /* <DEDUP_REMOVED lines=10> */
.L_x_42:


//--------------------- .text._Z8update_pPdS_     --------------------------
	.section	.text._Z8update_pPdS_,"ax",@progbits
	.align	128
        .global         _Z8update_pPdS_
        .type           _Z8update_pPdS_,@function
        .size           _Z8update_pPdS_,(.L_x_49 - _Z8update_pPdS_)
        .other          _Z8update_pPdS_,@"STO_CUDA_ENTRY STV_DEFAULT"
_Z8update_pPdS_:
.text._Z8update_pPdS_:
        /* <DEDUP_REMOVED lines=12> */
[----:B------:R-:W2:Y:S01]  /*00c0*/  LDC.64 R4, c[0x0][0x388] ;  /* 0x0000e200ff047b82 */ /* 0x000ea20000000a00 */
[----:B0-----:R-:W-:-:S06]  /*00d0*/  IMAD.WIDE R2, R7, 0x8, R2 ;  /* 0x0000000807027825 */ /* 0x001fcc00078e0202 */
[----:B-1----:R-:W3:Y:S01]  /*00e0*/  LDG.E.64 R2, desc[UR4][R2.64] ;  /* 0x0000000402027981 */ /* 0x002ee2000c1e1b00 */
[----:B--2---:R-:W-:-:S05]  /*00f0*/  IMAD.WIDE R4, R7, 0x8, R4 ;  /* 0x0000000807047825 */ /* 0x004fca00078e0204 */
[----:B---3--:R-:W-:Y:S01]  /*0100*/  STG.E.64 desc[UR4][R4.64], R2 ;  /* 0x0000000204007986 */ /* 0x008fe2000c101b04 */
[----:B------:R-:W-:Y:S05]  /*0110*/  EXIT ;  /* 0x000000000000794d */ /* 0x000fea0003800000 */
.L_x_26:
        /* <DEDUP_REMOVED lines=14> */
.L_x_49:


//--------------------- .text._Z6calc_bPdS_S_     --------------------------
	.section	.text._Z6calc_bPdS_S_,"ax",@progbits
	.align	128
        .global         _Z6calc_bPdS_S_
        .type           _Z6calc_bPdS_S_,@function
        .size           _Z6calc_bPdS_S_,(.L_x_43 - _Z6calc_bPdS_S_)
        .other          _Z6calc_bPdS_S_,@"STO_CUDA_ENTRY STV_DEFAULT"
_Z6calc_bPdS_S_:
.text._Z6calc_bPdS_S_:
        /* <DEDUP_REMOVED lines=15> */
[----:B-1----:R-:W2:Y:S04]  /*00f0*/  LDG.E.64 R2, desc[UR4][R16.64+0x8] ;  /* 0x0000080410027981 */ /* 0x002ea8000c1e1b00 */
[----:B------:R-:W2:Y:S01]  /*0100*/  LDG.E.64 R4, desc[UR4][R16.64+-0x8] ;  /* 0xfffff80410047981 */ /* 0x000ea2000c1e1b00 */
[----:B------:R-:W0:Y:S01]  /*0110*/  MUFU.RCP64H R7, 0.099999964237213134766 ;  /* 0x3fb9999900077908 */ /* 0x000e220000001800 */
[----:B------:R-:W-:Y:S01]  /*0120*/  IMAD.MOV.U32 R12, RZ, RZ, -0x66666666 ;  /* 0x9999999aff0c7424 */ /* 0x000fe200078e00ff */
[----:B------:R-:W-:Y:S01]  /*0130*/  UMOV UR6, 0x9999999a ;  /* 0x9999999a00067882 */ /* 0x000fe20000000000 */
[----:B------:R-:W-:Y:S01]  /*0140*/  IMAD.MOV.U32 R13, RZ, RZ, 0x3fb99999 ;  /* 0x3fb99999ff0d7424 */ /* 0x000fe200078e00ff */
[----:B------:R-:W-:Y:S01]  /*0150*/  BSSY.RECONVERGENT B0, `(.L_x_27) ;  /* 0x0000014000007945 */ /* 0x000fe20003800200 */
[----:B------:R-:W-:-:S06]  /*0160*/  IMAD.MOV.U32 R6, RZ, RZ, 0x1 ;  /* 0x00000001ff067424 */ /* 0x000fcc00078e00ff */
[----:B0-----:R-:W-:-:S08]  /*0170*/  DFMA R8, R6, -R12, 1 ;  /* 0x3ff000000608742b */ /* 0x001fd0000000080c */
[----:B------:R-:W-:-:S08]  /*0180*/  DFMA R8, R8, R8, R8 ;  /* 0x000000080808722b */ /* 0x000fd00000000008 */
[----:B------:R-:W-:-:S08]  /*0190*/  DFMA R6, R6, R8, R6 ;  /* 0x000000080606722b */ /* 0x000fd00000000006 */
[----:B------:R-:W-:-:S08]  /*01a0*/  DFMA R10, R6, -R12, 1 ;  /* 0x3ff00000060a742b */ /* 0x000fd0000000080c */
[----:B------:R-:W-:Y:S01]  /*01b0*/  DFMA R10, R6, R10, R6 ;  /* 0x0000000a060a722b */ /* 0x000fe20000000006 */
[----:B------:R-:W-:Y:S01]  /*01c0*/  IMAD.MOV.U32 R7, RZ, RZ, 0x3fb99999 ;  /* 0x3fb99999ff077424 */ /* 0x000fe200078e00ff */
[----:B--2---:R-:W-:-:S08]  /*01d0*/  DADD R8, R2, -R4 ;  /* 0x0000000002087229 */ /* 0x004fd00000000804 */
[----:B------:R-:W-:Y:S02]  /*01e0*/  DMUL R4, R8, R10 ;  /* 0x0000000a08047228 */ /* 0x000fe40000000000 */
[----:B------:R-:W-:-:S06]  /*01f0*/  FSETP.GEU.AND P1, PT, |R9|, 6.5827683646048100446e-37, PT ;  /* 0x036000000900780b */ /* 0x000fcc0003f2e200 */
[----:B------:R-:W-:-:S08]  /*0200*/  DFMA R2, R4, -R12, R8 ;  /* 0x8000000c0402722b */ /* 0x000fd00000000008 */
[----:B------:R-:W-:-:S10]  /*0210*/  DFMA R4, R10, R2, R4 ;  /* 0x000000020a04722b */ /* 0x000fd40000000004 */
[----:B------:R-:W-:-:S05]  /*0220*/  FFMA R2, RZ, 1.4499999284744262695, R5 ;  /* 0x3fb99999ff027823 */ /* 0x000fca0000000005 */
[----:B------:R-:W-:-:S13]  /*0230*/  FSETP.GT.AND P0, PT, |R2|, 1.469367938527859385e-39, PT ;  /* 0x001000000200780b */ /* 0x000fda0003f04200 */
[----:B------:R-:W-:Y:S05]  /*0240*/  @P0 BRA P1, `(.L_x_28) ;  /* 0x0000000000100947 */ /* 0x000fea0000800000 */
[----:B------:R-:W-:-:S07]  /*0250*/  MOV R6, 0x270 ;  /* 0x0000027000067802 */ /* 0x000fce0000000f00 */
[----:B------:R-:W-:Y:S05]  /*0260*/  CALL.REL.NOINC `($__internal_2_$__cuda_sm20_div_rn_f64_full) ;  /* 0x00000004007c7944 */ /* 0x000fea0003c00000 */
[----:B------:R-:W-:Y:S02]  /*0270*/  IMAD.MOV.U32 R4, RZ, RZ, R20 ;  /* 0x000000ffff047224 */ /* 0x000fe400078e0014 */
[----:B------:R-:W-:-:S07]  /*0280*/  IMAD.MOV.U32 R5, RZ, RZ, R21 ;  /* 0x000000ffff057224 */ /* 0x000fce00078e0015 */
.L_x_28:
[----:B------:R-:W-:Y:S05]  /*0290*/  BSYNC.RECONVERGENT B0 ;  /* 0x0000000000007941 */ /* 0x000fea0003800200 */
.L_x_27:
[----:B------:R-:W0:Y:S02]  /*02a0*/  LDC.64 R14, c[0x0][0x388] ;  /* 0x0000e200ff0e7b82 */ /* 0x000e240000000a00 */
[----:B0-----:R-:W-:-:S05]  /*02b0*/  IMAD.WIDE.U32 R14, R0, 0x8, R14 ;  /* 0x00000008000e7825 */ /* 0x001fca00078e000e */
[----:B------:R-:W2:Y:S04]  /*02c0*/  LDG.E.64 R8, desc[UR4][R14.64+0x148] ;  /* 0x000148040e087981 */ /* 0x000ea8000c1e1b00 */
[----:B------:R-:W2:Y:S01]  /*02d0*/  LDG.E.64 R10, desc[UR4][R14.64+-0x148] ;  /* 0xfffeb8040e0a7981 */ /* 0x000ea2000c1e1b00 */
[----:B------:R-:W0:Y:S01]  /*02e0*/  MUFU.RCP64H R13, 0.099999964237213134766 ;  /* 0x3fb99999000d7908 */ /* 0x000e220000001800 */
[----:B------:R-:W-:Y:S01]  /*02f0*/  IMAD.MOV.U32 R2, RZ, RZ, -0x66666666 ;  /* 0x9999999aff027424 */ /* 0x000fe200078e00ff */
[----:B------:R-:W-:Y:S01]  /*0300*/  BSSY.RECONVERGENT B0, `(.L_x_29) ;  /* 0x0000014000007945 */ /* 0x000fe20003800200 */
[----:B------:R-:W-:Y:S02]  /*0310*/  IMAD.MOV.U32 R3, RZ, RZ, 0x3fb99999 ;  /* 0x3fb99999ff037424 */ /* 0x000fe400078e00ff */
[----:B------:R-:W-:-:S06]  /*0320*/  IMAD.MOV.U32 R12, RZ, RZ, 0x1 ;  /* 0x00000001ff0c7424 */ /* 0x000fcc00078e00ff */
[----:B0-----:R-:W-:-:S08]  /*0330*/  DFMA R18, R12, -R2, 1 ;  /* 0x3ff000000c12742b */ /* 0x001fd00000000802 */
[----:B------:R-:W-:-:S08]  /*0340*/  DFMA R18, R18, R18, R18 ;  /* 0x000000121212722b */ /* 0x000fd00000000012 */
[----:B------:R-:W-:-:S08]  /*0350*/  DFMA R18, R12, R18, R12 ;  /* 0x000000120c12722b */ /* 0x000fd0000000000c */
[----:B------:R-:W-:-:S08]  /*0360*/  DFMA R12, R18, -R2, 1 ;  /* 0x3ff00000120c742b */ /* 0x000fd00000000802 */
[----:B------:R-:W-:Y:S02]  /*0370*/  DFMA R12, R18, R12, R18 ;  /* 0x0000000c120c722b */ /* 0x000fe40000000012 */
        /* <DEDUP_REMOVED lines=12> */
.L_x_30:
[----:B------:R-:W-:Y:S05]  /*0440*/  BSYNC.RECONVERGENT B0 ;  /* 0x0000000000007941 */ /* 0x000fea0003800200 */
.L_x_29:
[----:B------:R-:W2:Y:S04]  /*0450*/  LDG.E.64 R10, desc[UR4][R16.64+0x148] ;  /* 0x00014804100a7981 */ /* 0x000ea8000c1e1b00 */
[----:B------:R-:W2:Y:S01]  /*0460*/  LDG.E.64 R12, desc[UR4][R16.64+-0x148] ;  /* 0xfffeb804100c7981 */ /* 0x000ea2000c1e1b00 */
[----:B------:R-:W0:Y:S01]  /*0470*/  MUFU.RCP64H R19, 0.099999964237213134766 ;  /* 0x3fb9999900137908 */ /* 0x000e220000001800 */
[----:B------:R-:W-:Y:S01]  /*0480*/  MOV R8, 0x9999999a ;  /* 0x9999999a00087802 */ /* 0x000fe20000000f00 */
[----:B------:R-:W-:Y:S01]  /*0490*/  IMAD.MOV.U32 R9, RZ, RZ, 0x3fb99999 ;  /* 0x3fb99999ff097424 */ /* 0x000fe200078e00ff */
[----:B------:R-:W-:Y:S01]  /*04a0*/  BSSY.RECONVERGENT B0, `(.L_x_31) ;  /* 0x0000018000007945 */ /* 0x000fe20003800200 */
        /* <DEDUP_REMOVED lines=10> */
[----:B------:R-:W-:Y:S02]  /*0550*/  DFMA R8, R18, R8, R12 ;  /* 0x000000081208722b */ /* 0x000fe4000000000c */
[----:B------:R-:W-:Y:S02]  /*0560*/  DADD R12, R2, R4 ;  /* 0x00000000020c7229 */ /* 0x000fe40000000004 */
[----:B------:R-:W-:-:S06]  /*0570*/  DMUL R4, R4, R4 ;  /* 0x0000000404047228 */ /* 0x000fcc0000000000 */
[----:B------:R-:W-:Y:S02]  /*0580*/  FFMA R6, RZ, 1.4499999284744262695, R9 ;  /* 0x3fb99999ff067823 */ /* 0x000fe40000000009 */
[----:B------:R-:W-:-:S03]  /*0590*/  DFMA R4, R12, 100, -R4 ;  /* 0x405900000c04782b */ /* 0x000fc60000000804 */
[----:B------:R-:W-:-:S13]  /*05a0*/  FSETP.GT.AND P0, PT, |R6|, 1.469367938527859385e-39, PT ;  /* 0x001000000600780b */ /* 0x000fda0003f04200 */
[----:B------:R-:W-:Y:S05]  /*05b0*/  @P0 BRA P1, `(.L_x_32) ;  /* 0x0000000000180947 */ /* 0x000fea0000800000 */
[----:B------:R-:W-:Y:S01]  /*05c0*/  IMAD.MOV.U32 R8, RZ, RZ, R10 ;  /* 0x000000ffff087224 */ /* 0x000fe200078e000a */
[----:B------:R-:W-:Y:S01]  /*05d0*/  MOV R6, 0x600 ;  /* 0x0000060000067802 */ /* 0x000fe20000000f00 */
[----:B------:R-:W-:-:S07]  /*05e0*/  IMAD.MOV.U32 R9, RZ, RZ, R11 ;  /* 0x000000ffff097224 */ /* 0x000fce00078e000b */
[----:B------:R-:W-:Y:S05]  /*05f0*/  CALL.REL.NOINC `($__internal_2_$__cuda_sm20_div_rn_f64_full) ;  /* 0x0000000000987944 */ /* 0x000fea0003c00000 */
[----:B------:R-:W-:Y:S02]  /*0600*/  IMAD.MOV.U32 R8, RZ, RZ, R20 ;  /* 0x000000ffff087224 */ /* 0x000fe400078e0014 */
[----:B------:R-:W-:-:S07]  /*0610*/  IMAD.MOV.U32 R9, RZ, RZ, R21 ;  /* 0x000000ffff097224 */ /* 0x000fce00078e0015 */
.L_x_32:
[----:B------:R-:W-:Y:S05]  /*0620*/  BSYNC.RECONVERGENT B0 ;  /* 0x0000000000007941 */ /* 0x000fea0003800200 */
.L_x_31:
        /* <DEDUP_REMOVED lines=9> */
[----:B------:R-:W-:Y:S02]  /*06c0*/  DFMA R20, R18, R20, R18 ;  /* 0x000000141214722b */ /* 0x000fe40000000012 */
[----:B--2---:R-:W-:-:S06]  /*06d0*/  DADD R12, R12, -R16 ;  /* 0x000000000c0c7229 */ /* 0x004fcc0000000810 */
[----:B------:R-:W-:Y:S02]  /*06e0*/  DFMA R16, R20, -R10, 1 ;  /* 0x3ff000001410742b */ /* 0x000fe4000000080a */
[----:B------:R-:W-:-:S06]  /*06f0*/  DMUL R12, R12, R8 ;  /* 0x000000080c0c7228 */ /* 0x000fcc0000000000 */
[----:B------:R-:W-:-:S08]  /*0700*/  DFMA R16, R20, R16, R20 ;  /* 0x000000101410722b */ /* 0x000fd00000000014 */
[----:B------:R-:W-:Y:S01]  /*0710*/  DMUL R8, R16, R12 ;  /* 0x0000000c10087228 */ /* 0x000fe20000000000 */
[----:B------:R-:W-:-:S07]  /*0720*/  FSETP.GEU.AND P1, PT, |R13|, 6.5827683646048100446e-37, PT ;  /* 0x036000000d00780b */ /* 0x000fce0003f2e200 */
[----:B------:R-:W-:-:S08]  /*0730*/  DFMA R10, R8, -R10, R12 ;  /* 0x8000000a080a722b */ /* 0x000fd0000000000c */
[----:B------:R-:W-:-:S10]  /*0740*/  DFMA R8, R16, R10, R8 ;  /* 0x0000000a1008722b */ /* 0x000fd40000000008 */
[----:B------:R-:W-:-:S05]  /*0750*/  FFMA R6, RZ, 1.4499999284744262695, R9 ;  /* 0x3fb99999ff067823 */ /* 0x000fca0000000009 */
[----:B------:R-:W-:-:S13]  /*0760*/  FSETP.GT.AND P0, PT, |R6|, 1.469367938527859385e-39, PT ;  /* 0x001000000600780b */ /* 0x000fda0003f04200 */
[----:B------:R-:W-:Y:S05]  /*0770*/  @P0 BRA P1, `(.L_x_34) ;  /* 0x0000000000180947 */ /* 0x000fea0000800000 */
[----:B------:R-:W-:Y:S01]  /*0780*/  MOV R8, R12 ;  /* 0x0000000c00087202 */ /* 0x000fe20000000f00 */
[----:B------:R-:W-:Y:S01]  /*0790*/  IMAD.MOV.U32 R9, RZ, RZ, R13 ;  /* 0x000000ffff097224 */ /* 0x000fe200078e000d */
[----:B------:R-:W-:-:S07]  /*07a0*/  MOV R6, 0x7c0 ;  /* 0x000007c000067802 */ /* 0x000fce0000000f00 */
[----:B------:R-:W-:Y:S05]  /*07b0*/  CALL.REL.NOINC `($__internal_2_$__cuda_sm20_div_rn_f64_full) ;  /* 0x0000000000287944 */ /* 0x000fea0003c00000 */
[----:B------:R-:W-:Y:S02]  /*07c0*/  IMAD.MOV.U32 R8, RZ, RZ, R20 ;  /* 0x000000ffff087224 */ /* 0x000fe400078e0014 */
[----:B------:R-:W-:-:S07]  /*07d0*/  IMAD.MOV.U32 R9, RZ, RZ, R21 ;  /* 0x000000ffff097224 */ /* 0x000fce00078e0015 */
.L_x_34:
[----:B------:R-:W-:Y:S05]  /*07e0*/  BSYNC.RECONVERGENT B0 ;  /* 0x0000000000007941 */ /* 0x000fea0003800200 */
.L_x_33:
[----:B------:R-:W0:Y:S01]  /*07f0*/  LDC.64 R6, c[0x0][0x390] ;  /* 0x0000e400ff067b82 */ /* 0x000e220000000a00 */
[----:B------:R-:W-:-:S08]  /*0800*/  DADD R8, R8, R8 ;  /* 0x0000000008087229 */ /* 0x000fd00000000008 */
[----:B------:R-:W-:-:S08]  /*0810*/  DADD R4, R4, -R8 ;  /* 0x0000000004047229 */ /* 0x000fd00000000808 */
[----:B------:R-:W-:Y:S01]  /*0820*/  DFMA R4, -R2, R2, R4 ;  /* 0x000000020204722b */ /* 0x000fe20000000104 */
[----:B0-----:R-:W-:-:S06]  /*0830*/  IMAD.WIDE.U32 R2, R0, 0x8, R6 ;  /* 0x0000000800027825 */ /* 0x001fcc00078e0006 */
[----:B------:R-:W-:Y:S01]  /*0840*/  STG.E.64 desc[UR4][R2.64], R4 ;  /* 0x0000000402007986 */ /* 0x000fe2000c101b04 */
[----:B------:R-:W-:Y:S05]  /*0850*/  EXIT ;  /* 0x000000000000794d */ /* 0x000fea0003800000 */
        .weak           $__internal_2_$__cuda_sm20_div_rn_f64_full
        .type           $__internal_2_$__cuda_sm20_div_rn_f64_full,@function
        .size           $__internal_2_$__cuda_sm20_div_rn_f64_full,(.L_x_43 - $__internal_2_$__cuda_sm20_div_rn_f64_full)
$__internal_2_$__cuda_sm20_div_rn_f64_full:
[C---:B------:R-:W-:Y:S01]  /*0860*/  FSETP.GEU.AND P0, PT, |R7|.reuse, 1.469367938527859385e-39, PT ;  /* 0x001000000700780b */ /* 0x040fe20003f0e200 */
[----:B------:R-:W-:Y:S01]  /*0870*/  IMAD.U32 R10, RZ, RZ, UR6 ;  /* 0x00000006ff0a7e24 */ /* 0x000fe2000f8e00ff */
[----:B------:R-:W-:Y:S01]  /*0880*/  LOP3.LUT R11, R7, 0x800fffff, RZ, 0xc0, !PT ;  /* 0x800fffff070b7812 */ /* 0x000fe200078ec0ff */
[----:B------:R-:W-:Y:S01]  /*0890*/  IMAD.U32 R12, RZ, RZ, UR6 ;  /* 0x00000006ff0c7e24 */ /* 0x000fe2000f8e00ff */
[----:B------:R-:W-:Y:S01]  /*08a0*/  FSETP.GEU.AND P2, PT, |R9|, 1.469367938527859385e-39, PT ;  /* 0x001000000900780b */ /* 0x000fe20003f4e200 */
[----:B------:R-:W-:Y:S01]  /*08b0*/  IMAD.MOV.U32 R18, RZ, RZ, 0x1 ;  /* 0x00000001ff127424 */ /* 0x000fe200078e00ff */
[----:B------:R-:W-:Y:S01]  /*08c0*/  LOP3.LUT R13, R11, 0x3ff00000, RZ, 0xfc, !PT ;  /* 0x3ff000000b0d7812 */ /* 0x000fe200078efcff */
[----:B------:R-:W-:Y:S01]  /*08d0*/  IMAD.MOV.U32 R11, RZ, RZ, R7 ;  /* 0x000000ffff0b7224 */ /* 0x000fe200078e0007 */
[----:B------:R-:W-:Y:S01]  /*08e0*/  LOP3.LUT R26, R9, 0x7ff00000, RZ, 0xc0, !PT ;  /* 0x7ff00000091a7812 */ /* 0x000fe200078ec0ff */
[----:B------:R-:W-:Y:S01]  /*08f0*/  IMAD.MOV.U32 R27, RZ, RZ, 0x1ca00000 ;  /* 0x1ca00000ff1b7424 */ /* 0x000fe200078e00ff */
[----:B------:R-:W-:Y:S01]  /*0900*/  LOP3.LUT R29, R7, 0x7ff00000, RZ, 0xc0, !PT ;  /* 0x7ff00000071d7812 */ /* 0x000fe200078ec0ff */
[----:B------:R-:W-:Y:S02]  /*0910*/  BSSY.RECONVERGENT B1, `(.L_x_35) ;  /* 0x000004e000017945 */ /* 0x000fe40003800200 */
[----:B------:R-:W-:Y:S01]  /*0920*/  @!P0 DMUL R12, R10, 8.98846567431157953865e+307 ;  /* 0x7fe000000a0c8828 */ /* 0x000fe20000000000 */
[----:B------:R-:W-:-:S03]  /*0930*/  ISETP.GE.U32.AND P1, PT, R26, R29, PT ;  /* 0x0000001d1a00720c */ /* 0x000fc60003f26070 */
[----:B------:R-:W-:Y:S02]  /*0940*/  @!P2 LOP3.LUT R21, R11, 0x7ff00000, RZ, 0xc0, !PT ;  /* 0x7ff000000b15a812 */ /* 0x000fe400078ec0ff */
[----:B------:R-:W0:Y:S02]  /*0950*/  MUFU.RCP64H R19, R13 ;  /* 0x0000000d00137308 */ /* 0x000e240000001800 */
[----:B------:R-:W-:Y:S02]  /*0960*/  @!P2 ISETP.GE.U32.AND P3, PT, R26, R21, PT ;  /* 0x000000151a00a20c */ /* 0x000fe40003f66070 */
[----:B------:R-:W-:Y:S02]  /*0970*/  @!P0 LOP3.LUT R29, R13, 0x7ff00000, RZ, 0xc0, !PT ;  /* 0x7ff000000d1d8812 */ /* 0x000fe400078ec0ff */
[----:B------:R-:W-:-:S04]  /*0980*/  @!P2 SEL R21, R27, 0x63400000, !P3 ;  /* 0x634000001b15a807 */ /* 0x000fc80005800000 */
[----:B------:R-:W-:-:S04]  /*0990*/  @!P2 LOP3.LUT R24, R21, 0x80000000, R9, 0xf8, !PT ;  /* 0x800000001518a812 */ /* 0x000fc800078ef809 */
[----:B------:R-:W-:Y:S02]  /*09a0*/  @!P2 LOP3.LUT R25, R24, 0x100000, RZ, 0xfc, !PT ;  /* 0x001000001819a812 */ /* 0x000fe400078efcff */
[----:B------:R-:W-:Y:S01]  /*09b0*/  @!P2 MOV R24, RZ ;  /* 0x000000ff0018a202 */ /* 0x000fe20000000f00 */
[----:B0-----:R-:W-:-:S08]  /*09c0*/  DFMA R22, R18, -R12, 1 ;  /* 0x3ff000001216742b */ /* 0x001fd0000000080c */
        /* <DEDUP_REMOVED lines=45> */
.L_x_36:
[----:B------:R-:W-:-:S14]  /*0ca0*/  DSETP.NAN.AND P0, PT, R8, R8, PT ;  /* 0x000000080800722a */ /* 0x000fdc0003f08000 */
[----:B------:R-:W-:Y:S05]  /*0cb0*/  @P0 BRA `(.L_x_38) ;  /* 0x0000000000440947 */ /* 0x000fea0003800000 */
[----:B------:R-:W-:-:S14]  /*0cc0*/  DSETP.NAN.AND P0, PT, R10, R10, PT ;  /* 0x0000000a0a00722a */ /* 0x000fdc0003f08000 */
[----:B------:R-:W-:Y:S05]  /*0cd0*/  @P0 BRA `(.L_x_39) ;  /* 0x0000000000300947 */ /* 0x000fea0003800000 */
[----:B------:R-:W-:Y:S01]  /*0ce0*/  ISETP.NE.AND P0, PT, R22, R29, PT ;  /* 0x0000001d1600720c */ /* 0x000fe20003f05270 */
[----:B------:R-:W-:Y:S01]  /*0cf0*/  IMAD.MOV.U32 R21, RZ, RZ, -0x80000 ;  /* 0xfff80000ff157424 */ /* 0x000fe200078e00ff */
[----:B------:R-:W-:-:S11]  /*0d00*/  MOV R20, 0x0 ;  /* 0x0000000000147802 */ /* 0x000fd60000000f00 */
        /* <DEDUP_REMOVED lines=9> */
.L_x_39:
[----:B------:R-:W-:Y:S01]  /*0da0*/  LOP3.LUT R21, R11, 0x80000, RZ, 0xfc, !PT ;  /* 0x000800000b157812 */ /* 0x000fe200078efcff */
[----:B------:R-:W-:Y:S01]  /*0db0*/  IMAD.MOV.U32 R20, RZ, RZ, R10 ;  /* 0x000000ffff147224 */ /* 0x000fe200078e000a */
[----:B------:R-:W-:Y:S06]  /*0dc0*/  BRA `(.L_x_37) ;  /* 0x0000000000087947 */ /* 0x000fec0003800000 */
.L_x_38:
[----:B------:R-:W-:Y:S01]  /*0dd0*/  LOP3.LUT R21, R9, 0x80000, RZ, 0xfc, !PT ;  /* 0x0008000009157812 */ /* 0x000fe200078efcff */
[----:B------:R-:W-:-:S07]  /*0de0*/  IMAD.MOV.U32 R20, RZ, RZ, R8 ;  /* 0x000000ffff147224 */ /* 0x000fce00078e0008 */
.L_x_37:
[----:B------:R-:W-:Y:S05]  /*0df0*/  BSYNC.RECONVERGENT B1 ;  /* 0x0000000000017941 */ /* 0x000fea0003800200 */
.L_x_35:
[----:B------:R-:W-:Y:S02]  /*0e00*/  IMAD.MOV.U32 R8, RZ, RZ, R6 ;  /* 0x000000ffff087224 */ /* 0x000fe400078e0006 */
[----:B------:R-:W-:-:S04]  /*0e10*/  IMAD.MOV.U32 R9, RZ, RZ, 0x0 ;  /* 0x00000000ff097424 */ /* 0x000fc800078e00ff */
[----:B------:R-:W-:Y:S05]  /*0e20*/  RET.REL.NODEC R8 `(_Z6calc_bPdS_S_) ;  /* 0xfffffff008747950 */ /* 0x000fea0003c3ffff */
.L_x_40:
        /* <DEDUP_REMOVED lines=13> */
.L_x_43:


//--------------------- .nv.shared.reserved.0     --------------------------
	.section	.nv.shared.reserved.0,"aw",@nobits
	.weak		__nv_reservedSMEM_offset_0_alias
	.size		__nv_reservedSMEM_offset_0_alias, 0, 64
	.other		__nv_reservedSMEM_offset_0_alias,@"STO_CUDA_RESERVED_SHARED STV_DEFAULT"
__nv_reservedSMEM_offset_0_alias:
	.zero		0
	.zero		64


//--------------------- .nv.constant0._Z11boundary_uvPdS_ --------------------------
	.section	.nv.constant0._Z11boundary_uvPdS_,"a",@progbits
	.sectionflags	@""
	.align	4
.nv.constant0._Z11boundary_uvPdS_:
	.zero		912


//--------------------- .nv.constant0._Z21advection_diffusion2DPdS_S_S_S_ --------------------------
	.section	.nv.constant0._Z21advection_diffusion2DPdS_S_S_S_,"a",@progbits
	.sectionflags	@""
	.align	4
.nv.constant0._Z21advection_diffusion2DPdS_S_S_S_:
	.zero		936


//--------------------- .nv.constant0._Z9update_uvPdS_S_S_ --------------------------
	.section	.nv.constant0._Z9update_uvPdS_S_S_,"a",@progbits
	.sectionflags	@""
	.align	4
.nv.constant0._Z9update_uvPdS_S_S_:
	.zero		928


//--------------------- .nv.constant0._Z10boundary_pPd --------------------------
	.section	.nv.constant0._Z10boundary_pPd,"a",@progbits
	.sectionflags	@""
	.align	4
.nv.constant0._Z10boundary_pPd:
	.zero		904


//--------------------- .nv.constant0._Z6calc_pPdS_S_ --------------------------
	.section	.nv.constant0._Z6calc_pPdS_S_,"a",@progbits
	.sectionflags	@""
	.align	4
.nv.constant0._Z6calc_pPdS_S_:
	.zero		920


//--------------------- .nv.constant0._Z8update_pPdS_ --------------------------
	.section	.nv.constant0._Z8update_pPdS_,"a",@progbits
	.sectionflags	@""
	.align	4
.nv.constant0._Z8update_pPdS_:
	.zero		912


//--------------------- .nv.constant0._Z6calc_bPdS_S_ --------------------------
	.section	.nv.constant0._Z6calc_bPdS_S_,"a",@progbits
	.sectionflags	@""
	.align	4
.nv.constant0._Z6calc_bPdS_S_:
	.zero		920


//--------------------- SYMBOLS --------------------------

	.type		.nv.reservedSmem.offset0,@object
	.size		.nv.reservedSmem.offset0,0x4
